//
// Generated by NVIDIA NVVM Compiler
//
// Compiler Build ID: CL-36424714
// Cuda compilation tools, release 13.0, V13.0.88
// Based on NVVM 20.0.0
//

.version 9.0
.target sm_100
.address_size 64

	// .globl	_Z8cudaRandPdl
.global .align 4 .b8 precalc_xorwow_matrix[102400];
.global .align 4 .b8 precalc_xorwow_offset_matrix[102400];
.global .align 4 .b8 mrg32k3aM1[2304];
.global .align 4 .b8 mrg32k3aM2[2304];
.global .align 4 .b8 mrg32k3aM1SubSeq[2016];
.global .align 4 .b8 mrg32k3aM2SubSeq[2016];
.global .align 4 .b8 mrg32k3aM1Seq[2304];
.global .align 4 .b8 mrg32k3aM2Seq[2304];
.const .align 8 .b8 __cr_lgamma_table[72];

.visible .entry _Z8cudaRandPdl(
	.param .u64 .ptr .align 1 _Z8cudaRandPdl_param_0,
	.param .u64 _Z8cudaRandPdl_param_1
)
{
	.reg .pred 	%p<12>;
	.reg .b32 	%r<133>;
	.reg .b64 	%rd<25>;
	.reg .b64 	%fd<97>;

	ld.param.u64 	%rd8, [_Z8cudaRandPdl_param_0];
	ld.param.u64 	%rd9, [_Z8cudaRandPdl_param_1];
	mov.u32 	%r1, %ntid.x;
	mov.u32 	%r39, %ctaid.x;
	mov.u32 	%r40, %tid.x;
	mad.lo.s32 	%r41, %r1, %r39, %r40;
	cvt.u64.u32 	%rd24, %r41;
	// begin inline asm
	mov.u64 	%rd10, %clock64;
	// end inline asm
	add.s64 	%rd11, %rd10, %rd24;
	cvt.u32.u64 	%r42, %rd11;
	xor.b32  	%r43, %r42, -1429050551;
	mul.lo.s32 	%r2, %r43, 1099087573;
	{ .reg .b32 tmp; mov.b64 {tmp, %r44}, %rd11; }
	xor.b32  	%r3, %r44, -136515619;
	setp.le.s64 	%p1, %rd9, %rd24;
	@%p1 bra 	$L__BB0_14;
	mul.lo.s32 	%r46, %r3, -1703105765;
	add.s32 	%r119, %r2, 5783321;
	xor.b32  	%r127, %r46, 88675123;
	add.s32 	%r128, %r46, 521288629;
	xor.b32  	%r129, %r2, 362436069;
	add.s32 	%r130, %r2, 123456789;
	mov.b32 	%r47, 1127219200;
	mov.b32 	%r48, -2147483648;
	mov.b64 	%fd1, {%r48, %r47};
	mov.u32 	%r49, %nctaid.x;
	mul.lo.s32 	%r50, %r1, %r49;
	cvt.u64.u32 	%rd2, %r50;
	shl.b64 	%rd12, %rd24, 3;
	cvta.to.global.u64 	%rd13, %rd8;
	add.s64 	%rd23, %rd13, %rd12;
	add.s32 	%r51, %r2, %r46;
	add.s32 	%r131, %r51, 6615241;
	mov.b32 	%r120, 0;
	mov.f64 	%fd95, 0d0000000000000000;
$L__BB0_2:
	setp.eq.s32 	%p2, %r120, 1;
	mov.b32 	%r120, 0;
	mov.f64 	%fd96, %fd95;
	@%p2 bra 	$L__BB0_13;
	shr.u32 	%r54, %r130, 2;
	xor.b32  	%r55, %r54, %r130;
	shl.b32 	%r56, %r119, 4;
	shl.b32 	%r57, %r55, 1;
	xor.b32  	%r58, %r56, %r57;
	xor.b32  	%r59, %r58, %r119;
	xor.b32  	%r17, %r59, %r55;
	add.s32 	%r60, %r131, %r17;
	add.s32 	%r61, %r60, 362437;
	shr.u32 	%r62, %r129, 2;
	xor.b32  	%r63, %r62, %r129;
	shl.b32 	%r64, %r17, 4;
	shl.b32 	%r65, %r63, 1;
	xor.b32  	%r66, %r65, %r64;
	xor.b32  	%r67, %r66, %r63;
	xor.b32  	%r18, %r67, %r17;
	add.s32 	%r68, %r131, %r18;
	add.s32 	%r69, %r68, 724874;
	shr.u32 	%r70, %r128, 2;
	xor.b32  	%r71, %r70, %r128;
	shl.b32 	%r72, %r18, 4;
	shl.b32 	%r73, %r71, 1;
	xor.b32  	%r74, %r73, %r72;
	xor.b32  	%r75, %r74, %r71;
	xor.b32  	%r19, %r75, %r18;
	add.s32 	%r76, %r131, %r19;
	add.s32 	%r77, %r76, 1087311;
	shr.u32 	%r78, %r127, 2;
	xor.b32  	%r79, %r78, %r127;
	shl.b32 	%r80, %r19, 4;
	shl.b32 	%r81, %r79, 1;
	xor.b32  	%r82, %r81, %r80;
	xor.b32  	%r83, %r82, %r79;
	xor.b32  	%r132, %r83, %r19;
	add.s32 	%r131, %r131, 1449748;
	add.s32 	%r84, %r132, %r131;
	cvt.u64.u32 	%rd14, %r61;
	mul.wide.u32 	%rd15, %r69, 2097152;
	xor.b64  	%rd16, %rd15, %rd14;
	cvt.rn.f64.u64 	%fd26, %rd16;
	fma.rn.f64 	%fd90, %fd26, 0d3CA0000000000000, 0d3C90000000000000;
	cvt.u64.u32 	%rd17, %r77;
	mul.wide.u32 	%rd18, %r84, 2097152;
	xor.b64  	%rd19, %rd18, %rd17;
	cvt.rn.f64.u64 	%fd27, %rd19;
	fma.rn.f64 	%fd4, %fd27, 0d3CB0000000000000, 0d3CA0000000000000;
	{
	.reg .b32 %temp; 
	mov.b64 	{%temp, %r121}, %fd90;
	}
	{
	.reg .b32 %temp; 
	mov.b64 	{%r122, %temp}, %fd90;
	}
	setp.gt.s32 	%p3, %r121, 1048575;
	mov.b32 	%r123, -1023;
	@%p3 bra 	$L__BB0_5;
	mul.f64 	%fd90, %fd90, 0d4350000000000000;
	{
	.reg .b32 %temp; 
	mov.b64 	{%temp, %r121}, %fd90;
	}
	{
	.reg .b32 %temp; 
	mov.b64 	{%r122, %temp}, %fd90;
	}
	mov.b32 	%r123, -1077;
$L__BB0_5:
	add.s32 	%r86, %r121, -1;
	setp.gt.u32 	%p4, %r86, 2146435070;
	@%p4 bra 	$L__BB0_9;
	shr.u32 	%r89, %r121, 20;
	add.s32 	%r124, %r123, %r89;
	and.b32  	%r90, %r121, 1048575;
	or.b32  	%r91, %r90, 1072693248;
	mov.b64 	%fd91, {%r122, %r91};
	setp.lt.u32 	%p6, %r91, 1073127583;
	@%p6 bra 	$L__BB0_8;
	{
	.reg .b32 %temp; 
	mov.b64 	{%r92, %temp}, %fd91;
	}
	{
	.reg .b32 %temp; 
	mov.b64 	{%temp, %r93}, %fd91;
	}
	add.s32 	%r94, %r93, -1048576;
	mov.b64 	%fd91, {%r92, %r94};
	add.s32 	%r124, %r124, 1;
$L__BB0_8:
	add.f64 	%fd29, %fd91, 0dBFF0000000000000;
	add.f64 	%fd30, %fd91, 0d3FF0000000000000;
	rcp.approx.ftz.f64 	%fd31, %fd30;
	neg.f64 	%fd32, %fd30;
	fma.rn.f64 	%fd33, %fd32, %fd31, 0d3FF0000000000000;
	fma.rn.f64 	%fd34, %fd33, %fd33, %fd33;
	fma.rn.f64 	%fd35, %fd34, %fd31, %fd31;
	mul.f64 	%fd36, %fd29, %fd35;
	fma.rn.f64 	%fd37, %fd29, %fd35, %fd36;
	mul.f64 	%fd38, %fd37, %fd37;
	fma.rn.f64 	%fd39, %fd38, 0d3EB1380B3AE80F1E, 0d3ED0EE258B7A8B04;
	fma.rn.f64 	%fd40, %fd39, %fd38, 0d3EF3B2669F02676F;
	fma.rn.f64 	%fd41, %fd40, %fd38, 0d3F1745CBA9AB0956;
	fma.rn.f64 	%fd42, %fd41, %fd38, 0d3F3C71C72D1B5154;
	fma.rn.f64 	%fd43, %fd42, %fd38, 0d3F624924923BE72D;
	fma.rn.f64 	%fd44, %fd43, %fd38, 0d3F8999999999A3C4;
	fma.rn.f64 	%fd45, %fd44, %fd38, 0d3FB5555555555554;
	sub.f64 	%fd46, %fd29, %fd37;
	add.f64 	%fd47, %fd46, %fd46;
	neg.f64 	%fd48, %fd37;
	fma.rn.f64 	%fd49, %fd48, %fd29, %fd47;
	mul.f64 	%fd50, %fd35, %fd49;
	mul.f64 	%fd51, %fd38, %fd45;
	fma.rn.f64 	%fd52, %fd51, %fd37, %fd50;
	xor.b32  	%r95, %r124, -2147483648;
	mov.b32 	%r96, 1127219200;
	mov.b64 	%fd53, {%r95, %r96};
	sub.f64 	%fd54, %fd53, %fd1;
	fma.rn.f64 	%fd55, %fd54, 0d3FE62E42FEFA39EF, %fd37;
	fma.rn.f64 	%fd56, %fd54, 0dBFE62E42FEFA39EF, %fd55;
	sub.f64 	%fd57, %fd56, %fd37;
	sub.f64 	%fd58, %fd52, %fd57;
	fma.rn.f64 	%fd59, %fd54, 0d3C7ABC9E3B39803F, %fd58;
	add.f64 	%fd92, %fd55, %fd59;
	bra.uni 	$L__BB0_10;
$L__BB0_9:
	fma.rn.f64 	%fd28, %fd90, 0d7FF0000000000000, 0d7FF0000000000000;
	{
	.reg .b32 %temp; 
	mov.b64 	{%temp, %r87}, %fd90;
	}
	and.b32  	%r88, %r87, 2147483647;
	setp.eq.s32 	%p5, %r88, 0;
	selp.f64 	%fd92, 0dFFF0000000000000, %fd28, %p5;
$L__BB0_10:
	mul.f64 	%fd13, %fd92, 0dC000000000000000;
	{
	.reg .b32 %temp; 
	mov.b64 	{%temp, %r97}, %fd4;
	}
	shl.b32 	%r98, %r97, 1;
	setp.gt.u32 	%p7, %r98, -2038431744;
	mov.f64 	%fd60, 0d0000000000000000;
	mul.rn.f64 	%fd61, %fd4, %fd60;
	selp.f64 	%fd14, %fd61, %fd4, %p7;
	{
	.reg .b32 %temp; 
	mov.b64 	{%r99, %temp}, %fd14;
	}
	{
	.reg .b32 %temp; 
	mov.b64 	{%temp, %r100}, %fd14;
	}
	add.s32 	%r101, %r100, 1048576;
	mov.b64 	%fd62, {%r99, %r101};
	cvt.rni.f64.f64 	%fd63, %fd62;
	cvt.rzi.s64.f64 	%rd20, %fd63;
	cvt.u32.u64 	%r102, %rd20;
	fma.rn.f64 	%fd64, %fd63, 0dBFE0000000000000, %fd14;
	mul.f64 	%fd65, %fd64, 0d3CA1A62633145C07;
	fma.rn.f64 	%fd66, %fd64, 0d400921FB54442D18, %fd65;
	mul.rn.f64 	%fd67, %fd66, %fd66;
	fma.rn.f64 	%fd68, %fd67, 0dBDA8FF8320FD8164, 0d3E21EEA7C1EF8528;
	fma.rn.f64 	%fd69, %fd68, %fd67, 0dBE927E4F8E06E6D9;
	fma.rn.f64 	%fd70, %fd69, %fd67, 0d3EFA01A019DDBCE9;
	fma.rn.f64 	%fd71, %fd70, %fd67, 0dBF56C16C16C15D47;
	fma.rn.f64 	%fd72, %fd71, %fd67, 0d3FA5555555555551;
	fma.rn.f64 	%fd73, %fd72, %fd67, 0dBFE0000000000000;
	fma.rn.f64 	%fd74, %fd73, %fd67, 0d3FF0000000000000;
	fma.rn.f64 	%fd75, %fd67, 0d3DE5DB65F9785EBA, 0dBE5AE5F12CB0D246;
	fma.rn.f64 	%fd76, %fd75, %fd67, 0d3EC71DE369ACE392;
	fma.rn.f64 	%fd77, %fd76, %fd67, 0dBF2A01A019DB62A1;
	fma.rn.f64 	%fd78, %fd77, %fd67, 0d3F81111111110818;
	fma.rn.f64 	%fd79, %fd78, %fd67, 0dBFC5555555555554;
	fma.rn.f64 	%fd80, %fd79, %fd67, 0d0000000000000000;
	fma.rn.f64 	%fd81, %fd80, %fd66, %fd66;
	and.b64  	%rd21, %rd20, 1;
	setp.eq.b64 	%p8, %rd21, 1;
	{
	.reg .b32 %temp; 
	mov.b64 	{%temp, %r103}, %fd81;
	}
	{
	.reg .b32 %temp; 
	mov.b64 	{%r104, %temp}, %fd81;
	}
	xor.b32  	%r105, %r103, -2147483648;
	mov.b64 	%fd82, {%r104, %r105};
	selp.f64 	%fd93, %fd74, %fd81, %p8;
	selp.f64 	%fd94, %fd82, %fd74, %p8;
	and.b32  	%r106, %r102, 2;
	setp.eq.s32 	%p9, %r106, 0;
	@%p9 bra 	$L__BB0_12;
	{
	.reg .b32 %temp; 
	mov.b64 	{%temp, %r107}, %fd93;
	}
	{
	.reg .b32 %temp; 
	mov.b64 	{%r108, %temp}, %fd93;
	}
	xor.b32  	%r109, %r107, -2147483648;
	mov.b64 	%fd93, {%r108, %r109};
	{
	.reg .b32 %temp; 
	mov.b64 	{%temp, %r110}, %fd94;
	}
	{
	.reg .b32 %temp; 
	mov.b64 	{%r111, %temp}, %fd94;
	}
	xor.b32  	%r112, %r110, -2147483648;
	mov.b64 	%fd94, {%r111, %r112};
$L__BB0_12:
	sqrt.rn.f64 	%fd83, %fd13;
	mov.f64 	%fd84, 0d0000000000000000;
	add.rn.f64 	%fd85, %fd94, %fd84;
	cvt.rzi.f64.f64 	%fd86, %fd14;
	setp.eq.f64 	%p10, %fd14, %fd86;
	mul.rn.f64 	%fd87, %fd14, %fd84;
	selp.f64 	%fd88, %fd87, %fd93, %p10;
	mul.f64 	%fd96, %fd83, %fd88;
	mul.f64 	%fd95, %fd83, %fd85;
	mov.b32 	%r120, 1;
	mov.u32 	%r127, %r19;
	mov.u32 	%r128, %r18;
	mov.u32 	%r129, %r17;
	mov.u32 	%r130, %r119;
	mov.u32 	%r119, %r132;
$L__BB0_13:
	st.global.f64 	[%rd23], %fd96;
	add.s64 	%rd24, %rd24, %rd2;
	shl.b64 	%rd22, %rd2, 3;
	add.s64 	%rd23, %rd23, %rd22;
	setp.lt.s64 	%p11, %rd24, %rd9;
	@%p11 bra 	$L__BB0_2;
$L__BB0_14:
	ret;

}
	// .globl	_Z11blackScholeddddddPdS_i
.visible .entry _Z11blackScholeddddddPdS_i(
	.param .f64 _Z11blackScholeddddddPdS_i_param_0,
	.param .f64 _Z11blackScholeddddddPdS_i_param_1,
	.param .f64 _Z11blackScholeddddddPdS_i_param_2,
	.param .f64 _Z11blackScholeddddddPdS_i_param_3,
	.param .f64 _Z11blackScholeddddddPdS_i_param_4,
	.param .f64 _Z11blackScholeddddddPdS_i_param_5,
	.param .u64 .ptr .align 1 _Z11blackScholeddddddPdS_i_param_6,
	.param .u64 .ptr .align 1 _Z11blackScholeddddddPdS_i_param_7,
	.param .u32 _Z11blackScholeddddddPdS_i_param_8
)
{
	.reg .pred 	%p<10>;
	.reg .b32 	%r<41>;
	.reg .b32 	%f<5>;
	.reg .b64 	%rd<22>;
	.reg .b64 	%fd<65>;

	ld.param.f64 	%fd16, [_Z11blackScholeddddddPdS_i_param_0];
	ld.param.f64 	%fd17, [_Z11blackScholeddddddPdS_i_param_1];
	ld.param.f64 	%fd18, [_Z11blackScholeddddddPdS_i_param_2];
	ld.param.f64 	%fd19, [_Z11blackScholeddddddPdS_i_param_4];
	ld.param.f64 	%fd20, [_Z11blackScholeddddddPdS_i_param_5];
	ld.param.u64 	%rd14, [_Z11blackScholeddddddPdS_i_param_6];
	ld.param.u64 	%rd15, [_Z11blackScholeddddddPdS_i_param_7];
	ld.param.s32 	%rd2, [_Z11blackScholeddddddPdS_i_param_8];
	mov.u32 	%r10, %tid.x;
	mov.u32 	%r11, %ctaid.x;
	mov.u32 	%r1, %ntid.x;
	mad.lo.s32 	%r12, %r11, %r1, %r10;
	cvt.u64.u32 	%rd19, %r12;
	setp.ge.s64 	%p1, %rd19, %rd2;
	@%p1 bra 	$L__BB1_11;
	mov.u32 	%r13, %nctaid.x;
	mul.lo.s32 	%r14, %r1, %r13;
	cvt.u64.u32 	%rd3, %r14;
	fma.rn.f64 	%fd21, %fd18, 0dBFE0000000000000, %fd17;
	mul.f64 	%fd1, %fd21, %fd19;
	mul.f64 	%fd2, %fd18, %fd20;
	cvta.to.global.u64 	%rd16, %rd15;
	add.s64 	%rd4, %rd16, 8;
	cvta.to.global.u64 	%rd17, %rd14;
	add.s64 	%rd5, %rd17, 8;
$L__BB1_2:
	mul.lo.s64 	%rd18, %rd19, 1600;
	add.s64 	%rd21, %rd4, %rd18;
	add.s64 	%rd20, %rd5, %rd18;
	mov.b32 	%r40, 0;
	mov.f64 	%fd62, %fd16;
$L__BB1_3:
	ld.global.f64 	%fd22, [%rd20+-8];
	fma.rn.f64 	%fd4, %fd2, %fd22, %fd1;
	fma.rn.f64 	%fd23, %fd4, 0d3FF71547652B82FE, 0d4338000000000000;
	{
	.reg .b32 %temp; 
	mov.b64 	{%r3, %temp}, %fd23;
	}
	mov.f64 	%fd24, 0dC338000000000000;
	add.rn.f64 	%fd25, %fd23, %fd24;
	fma.rn.f64 	%fd26, %fd25, 0dBFE62E42FEFA39EF, %fd4;
	fma.rn.f64 	%fd27, %fd25, 0dBC7ABC9E3B39803F, %fd26;
	fma.rn.f64 	%fd28, %fd27, 0d3E5ADE1569CE2BDF, 0d3E928AF3FCA213EA;
	fma.rn.f64 	%fd29, %fd28, %fd27, 0d3EC71DEE62401315;
	fma.rn.f64 	%fd30, %fd29, %fd27, 0d3EFA01997C89EB71;
	fma.rn.f64 	%fd31, %fd30, %fd27, 0d3F2A01A014761F65;
	fma.rn.f64 	%fd32, %fd31, %fd27, 0d3F56C16C1852B7AF;
	fma.rn.f64 	%fd33, %fd32, %fd27, 0d3F81111111122322;
	fma.rn.f64 	%fd34, %fd33, %fd27, 0d3FA55555555502A1;
	fma.rn.f64 	%fd35, %fd34, %fd27, 0d3FC5555555555511;
	fma.rn.f64 	%fd36, %fd35, %fd27, 0d3FE000000000000B;
	fma.rn.f64 	%fd37, %fd36, %fd27, 0d3FF0000000000000;
	fma.rn.f64 	%fd38, %fd37, %fd27, 0d3FF0000000000000;
	{
	.reg .b32 %temp; 
	mov.b64 	{%r4, %temp}, %fd38;
	}
	{
	.reg .b32 %temp; 
	mov.b64 	{%temp, %r5}, %fd38;
	}
	shl.b32 	%r16, %r3, 20;
	add.s32 	%r17, %r16, %r5;
	mov.b64 	%fd63, {%r4, %r17};
	{
	.reg .b32 %temp; 
	mov.b64 	{%temp, %r18}, %fd4;
	}
	mov.b32 	%f3, %r18;
	abs.f32 	%f1, %f3;
	setp.lt.f32 	%p2, %f1, 0f4086232B;
	@%p2 bra 	$L__BB1_6;
	setp.lt.f64 	%p3, %fd4, 0d0000000000000000;
	add.f64 	%fd39, %fd4, 0d7FF0000000000000;
	selp.f64 	%fd63, 0d0000000000000000, %fd39, %p3;
	setp.geu.f32 	%p4, %f1, 0f40874800;
	@%p4 bra 	$L__BB1_6;
	shr.u32 	%r19, %r3, 31;
	add.s32 	%r20, %r3, %r19;
	shr.s32 	%r21, %r20, 1;
	shl.b32 	%r22, %r21, 20;
	add.s32 	%r23, %r5, %r22;
	mov.b64 	%fd40, {%r4, %r23};
	sub.s32 	%r24, %r3, %r21;
	shl.b32 	%r25, %r24, 20;
	add.s32 	%r26, %r25, 1072693248;
	mov.b32 	%r27, 0;
	mov.b64 	%fd41, {%r27, %r26};
	mul.f64 	%fd63, %fd41, %fd40;
$L__BB1_6:
	mul.f64 	%fd9, %fd62, %fd63;
	st.global.f64 	[%rd21+-8], %fd9;
	ld.global.f64 	%fd42, [%rd20];
	fma.rn.f64 	%fd10, %fd2, %fd42, %fd1;
	fma.rn.f64 	%fd43, %fd10, 0d3FF71547652B82FE, 0d4338000000000000;
	{
	.reg .b32 %temp; 
	mov.b64 	{%r6, %temp}, %fd43;
	}
	mov.f64 	%fd44, 0dC338000000000000;
	add.rn.f64 	%fd45, %fd43, %fd44;
	fma.rn.f64 	%fd46, %fd45, 0dBFE62E42FEFA39EF, %fd10;
	fma.rn.f64 	%fd47, %fd45, 0dBC7ABC9E3B39803F, %fd46;
	fma.rn.f64 	%fd48, %fd47, 0d3E5ADE1569CE2BDF, 0d3E928AF3FCA213EA;
	fma.rn.f64 	%fd49, %fd48, %fd47, 0d3EC71DEE62401315;
	fma.rn.f64 	%fd50, %fd49, %fd47, 0d3EFA01997C89EB71;
	fma.rn.f64 	%fd51, %fd50, %fd47, 0d3F2A01A014761F65;
	fma.rn.f64 	%fd52, %fd51, %fd47, 0d3F56C16C1852B7AF;
	fma.rn.f64 	%fd53, %fd52, %fd47, 0d3F81111111122322;
	fma.rn.f64 	%fd54, %fd53, %fd47, 0d3FA55555555502A1;
	fma.rn.f64 	%fd55, %fd54, %fd47, 0d3FC5555555555511;
	fma.rn.f64 	%fd56, %fd55, %fd47, 0d3FE000000000000B;
	fma.rn.f64 	%fd57, %fd56, %fd47, 0d3FF0000000000000;
	fma.rn.f64 	%fd58, %fd57, %fd47, 0d3FF0000000000000;
	{
	.reg .b32 %temp; 
	mov.b64 	{%r7, %temp}, %fd58;
	}
	{
	.reg .b32 %temp; 
	mov.b64 	{%temp, %r8}, %fd58;
	}
	shl.b32 	%r28, %r6, 20;
	add.s32 	%r29, %r28, %r8;
	mov.b64 	%fd64, {%r7, %r29};
	{
	.reg .b32 %temp; 
	mov.b64 	{%temp, %r30}, %fd10;
	}
	mov.b32 	%f4, %r30;
	abs.f32 	%f2, %f4;
	setp.lt.f32 	%p5, %f2, 0f4086232B;
	@%p5 bra 	$L__BB1_9;
	setp.lt.f64 	%p6, %fd10, 0d0000000000000000;
	add.f64 	%fd59, %fd10, 0d7FF0000000000000;
	selp.f64 	%fd64, 0d0000000000000000, %fd59, %p6;
	setp.geu.f32 	%p7, %f2, 0f40874800;
	@%p7 bra 	$L__BB1_9;
	shr.u32 	%r31, %r6, 31;
	add.s32 	%r32, %r6, %r31;
	shr.s32 	%r33, %r32, 1;
	shl.b32 	%r34, %r33, 20;
	add.s32 	%r35, %r8, %r34;
	mov.b64 	%fd60, {%r7, %r35};
	sub.s32 	%r36, %r6, %r33;
	shl.b32 	%r37, %r36, 20;
	add.s32 	%r38, %r37, 1072693248;
	mov.b32 	%r39, 0;
	mov.b64 	%fd61, {%r39, %r38};
	mul.f64 	%fd64, %fd61, %fd60;
$L__BB1_9:
	mul.f64 	%fd62, %fd9, %fd64;
	st.global.f64 	[%rd21], %fd62;
	add.s32 	%r40, %r40, 2;
	add.s64 	%rd21, %rd21, 16;
	add.s64 	%rd20, %rd20, 16;
	setp.ne.s32 	%p8, %r40, 200;
	@%p8 bra 	$L__BB1_3;
	add.s64 	%rd19, %rd19, %rd3;
	setp.lt.s64 	%p9, %rd19, %rd2;
	@%p9 bra 	$L__BB1_2;
$L__BB1_11:
	ret;

}


// ===== COMPILED SASS (sm_100) =====

	.target	sm_100

	.elftype	@"ET_EXEC"


//--------------------- .note.nv.tkinfo           --------------------------
	.section	.note.nv.tkinfo,"",@"SHT_NOTE"
	.sectionflags	@"SHF_NOTE_NV_TKINFO"
	.tkinfo
        /*0018*/ 	.word	0x00000002
        /*0030*/ 	.string	""
        /*0030*/ 	.string	"ptxas"
        /*0030*/ 	.string	"Cuda compilation tools, release 13.0, V13.0.88"
        /*0030*/ 	.string	"Build cuda_13.0.r13.0/compiler.36424714_0"
        /*0030*/ 	.string	"-arch sm_100 -m 64 "



//--------------------- .note.nv.cuinfo           --------------------------
	.section	.note.nv.cuinfo,"",@"SHT_NOTE"
	.sectionflags	@"SHF_NOTE_NV_CUINFO"
        /*0018*/ 	.short	0x0002
        /*001a*/ 	.short	0x0064
        /*001c*/ 	.short	0x0082
	.zero		2


//--------------------- .nv.info                  --------------------------
	.section	.nv.info,"",@"SHT_CUDA_INFO"
	.align	4


	//----- nvinfo : EIATTR_REGCOUNT
	.align		4
        /*0000*/ 	.byte	0x04, 0x2f
        /*0002*/ 	.short	(.L_10 - .L_9)
	.align		4
.L_9:
        /*0004*/ 	.word	index@(_Z8cudaRandPdl)
        /*0008*/ 	.word	0x00000026


	//----- nvinfo : EIATTR_FRAME_SIZE
	.align		4
.L_10:
        /*000c*/ 	.byte	0x04, 0x11
        /*000e*/ 	.short	(.L_12 - .L_11)
	.align		4
.L_11:
        /*0010*/ 	.word	index@($__internal_0_$__cuda_sm20_dsqrt_rn_f64_mediumpath_v1)
        /*0014*/ 	.word	0x00000000


	//----- nvinfo : EIATTR_FRAME_SIZE
	.align		4
.L_12:
        /*0018*/ 	.byte	0x04, 0x11
        /*001a*/ 	.short	(.L_14 - .L_13)
	.align		4
.L_13:
        /*001c*/ 	.word	index@(_Z8cudaRandPdl)
        /*0020*/ 	.word	0x00000000


	//----- nvinfo : EIATTR_REGCOUNT
	.align		4
.L_14:
        /*0024*/ 	.byte	0x04, 0x2f
        /*0026*/ 	.short	(.L_16 - .L_15)
	.align		4
.L_15:
        /*0028*/ 	.word	index@(_Z11blackScholeddddddPdS_i)
        /*002c*/ 	.word	0x00000033


	//----- nvinfo : EIATTR_FRAME_SIZE
	.align		4
.L_16:
        /*0030*/ 	.byte	0x04, 0x11
        /*0032*/ 	.short	(.L_18 - .L_17)
	.align		4
.L_17:
        /*0034*/ 	.word	index@(_Z11blackScholeddddddPdS_i)
        /*0038*/ 	.word	0x00000000


	//----- nvinfo : EIATTR_MIN_STACK_SIZE
	.align		4
.L_18:
        /*003c*/ 	.byte	0x04, 0x12
        /*003e*/ 	.short	(.L_20 - .L_19)
	.align		4
.L_19:
        /*0040*/ 	.word	index@(_Z11blackScholeddddddPdS_i)
        /*0044*/ 	.word	0x00000000


	//----- nvinfo : EIATTR_MIN_STACK_SIZE
	.align		4
.L_20:
        /*0048*/ 	.byte	0x04, 0x12
        /*004a*/ 	.short	(.L_22 - .L_21)
	.align		4
.L_21:
        /*004c*/ 	.word	index@(_Z8cudaRandPdl)
        /*0050*/ 	.word	0x00000000
.L_22:


//--------------------- .nv.compat                --------------------------
	.section	.nv.compat,"",@"SHT_CUDA_COMPAT_INFO"
	.align	4
        /*0000*/ 	.byte	0x02, 0x09, 0x00, 0x00, 0x02, 0x02, 0x01, 0x00, 0x02, 0x05, 0x05, 0x00, 0x03, 0x07, 0x01, 0x01
        /*0010*/ 	.byte	0x02, 0x03, 0x00, 0x00, 0x02, 0x06, 0x01, 0x00, 0x04, 0x0b, 0x08, 0x00, 0x01, 0x00, 0x00, 0x00
        /*0020*/ 	.byte	0x00, 0x00, 0x00, 0x00


//--------------------- .nv.info._Z11blackScholeddddddPdS_i --------------------------
	.section	.nv.info._Z11blackScholeddddddPdS_i,"",@"SHT_CUDA_INFO"
	.sectionflags	@""
	.align	4


	//----- nvinfo : EIATTR_CUDA_API_VERSION
	.align		4
        /*0000*/ 	.byte	0x04, 0x37
        /*0002*/ 	.short	(.L_24 - .L_23)
.L_23:
        /*0004*/ 	.word	0x00000082


	//----- nvinfo : EIATTR_KPARAM_INFO
	.align		4
.L_24:
        /*0008*/ 	.byte	0x04, 0x17
        /*000a*/ 	.short	(.L_26 - .L_25)
.L_25:
        /*000c*/ 	.word	0x00000000
        /*0010*/ 	.short	0x0008
        /*0012*/ 	.short	0x0040
        /*0014*/ 	.byte	0x00, 0xf0, 0x11, 0x00


	//----- nvinfo : EIATTR_KPARAM_INFO
	.align		4
.L_26:
        /*0018*/ 	.byte	0x04, 0x17
        /*001a*/ 	.short	(.L_28 - .L_27)
.L_27:
        /*001c*/ 	.word	0x00000000
        /*0020*/ 	.short	0x0007
        /*0022*/ 	.short	0x0038
        /*0024*/ 	.byte	0x00, 0xf5, 0x21, 0x00


	//----- nvinfo : EIATTR_KPARAM_INFO
	.align		4
.L_28:
        /*0028*/ 	.byte	0x04, 0x17
        /*002a*/ 	.short	(.L_30 - .L_29)
.L_29:
        /*002c*/ 	.word	0x00000000
        /*0030*/ 	.short	0x0006
        /*0032*/ 	.short	0x0030
        /*0034*/ 	.byte	0x00, 0xf5, 0x21, 0x00


	//----- nvinfo : EIATTR_KPARAM_INFO
	.align		4
.L_30:
        /*0038*/ 	.byte	0x04, 0x17
        /*003a*/ 	.short	(.L_32 - .L_31)
.L_31:
        /*003c*/ 	.word	0x00000000
        /*0040*/ 	.short	0x0005
        /*0042*/ 	.short	0x0028
        /*0044*/ 	.byte	0x00, 0xf0, 0x21, 0x00


	//----- nvinfo : EIATTR_KPARAM_INFO
	.align		4
.L_32:
        /*0048*/ 	.byte	0x04, 0x17
        /*004a*/ 	.short	(.L_34 - .L_33)
.L_33:
        /*004c*/ 	.word	0x00000000
        /*0050*/ 	.short	0x0004
        /*0052*/ 	.short	0x0020
        /*0054*/ 	.byte	0x00, 0xf0, 0x21, 0x00


	//----- nvinfo : EIATTR_KPARAM_INFO
	.align		4
.L_34:
        /*0058*/ 	.byte	0x04, 0x17
        /*005a*/ 	.short	(.L_36 - .L_35)
.L_35:
        /*005c*/ 	.word	0x00000000
        /*0060*/ 	.short	0x0003
        /*0062*/ 	.short	0x0018
        /*0064*/ 	.byte	0x00, 0xf0, 0x21, 0x00


	//----- nvinfo : EIATTR_KPARAM_INFO
	.align		4
.L_36:
        /*0068*/ 	.byte	0x04, 0x17
        /*006a*/ 	.short	(.L_38 - .L_37)
.L_37:
        /*006c*/ 	.word	0x00000000
        /*0070*/ 	.short	0x0002
        /*0072*/ 	.short	0x0010
        /*0074*/ 	.byte	0x00, 0xf0, 0x21, 0x00


	//----- nvinfo : EIATTR_KPARAM_INFO
	.align		4
.L_38:
        /*0078*/ 	.byte	0x04, 0x17
        /*007a*/ 	.short	(.L_40 - .L_39)
.L_39:
        /*007c*/ 	.word	0x00000000
        /*0080*/ 	.short	0x0001
        /*0082*/ 	.short	0x0008
        /*0084*/ 	.byte	0x00, 0xf0, 0x21, 0x00


	//----- nvinfo : EIATTR_KPARAM_INFO
	.align		4
.L_40:
        /*0088*/ 	.byte	0x04, 0x17
        /*008a*/ 	.short	(.L_42 - .L_41)
.L_41:
        /*008c*/ 	.word	0x00000000
        /*0090*/ 	.short	0x0000
        /*0092*/ 	.short	0x0000
        /*0094*/ 	.byte	0x00, 0xf0, 0x21, 0x00


	//----- nvinfo : EIATTR_SPARSE_MMA_MASK
	.align		4
.L_42:
        /*0098*/ 	.byte	0x03, 0x50
        /*009a*/ 	.short	0x0000


	//----- nvinfo : EIATTR_MAXREG_COUNT
	.align		4
        /*009c*/ 	.byte	0x03, 0x1b
        /*009e*/ 	.short	0x00ff


	//----- nvinfo : EIATTR_MERCURY_ISA_VERSION
	.align		4
        /*00a0*/ 	.byte	0x03, 0x5f
        /*00a2*/ 	.short	0x0101


	//----- nvinfo : EIATTR_VRC_CTA_INIT_COUNT
	.align		4
        /*00a4*/ 	.byte	0x02, 0x4a
	.zero		1
	.zero		1


	//----- nvinfo : EIATTR_EXIT_INSTR_OFFSETS
	.align		4
        /*00a8*/ 	.byte	0x04, 0x1c
        /*00aa*/ 	.short	(.L_44 - .L_43)


	//   ....[0]....
.L_43:
        /*00ac*/ 	.word	0x00000090


	//   ....[1]....
        /*00b0*/ 	.word	0x000009b0


	//----- nvinfo : EIATTR_CRS_STACK_SIZE
	.align		4
.L_44:
        /*00b4*/ 	.byte	0x04, 0x1e
        /*00b6*/ 	.short	(.L_46 - .L_45)
.L_45:
        /*00b8*/ 	.word	0x00000000


	//----- nvinfo : EIATTR_CBANK_PARAM_SIZE
	.align		4
.L_46:
        /*00bc*/ 	.byte	0x03, 0x19
        /*00be*/ 	.short	0x0044


	//----- nvinfo : EIATTR_PARAM_CBANK
	.align		4
        /*00c0*/ 	.byte	0x04, 0x0a
        /*00c2*/ 	.short	(.L_48 - .L_47)
	.align		4
.L_47:
        /*00c4*/ 	.word	index@(.nv.constant0._Z11blackScholeddddddPdS_i)
        /*00c8*/ 	.short	0x0380
        /*00ca*/ 	.short	0x0044


	//----- nvinfo : EIATTR_SW_WAR
	.align		4
.L_48:
        /*00cc*/ 	.byte	0x04, 0x36
        /*00ce*/ 	.short	(.L_50 - .L_49)
.L_49:
        /*00d0*/ 	.word	0x00000008
.L_50:


//--------------------- .nv.info._Z8cudaRandPdl   --------------------------
	.section	.nv.info._Z8cudaRandPdl,"",@"SHT_CUDA_INFO"
	.sectionflags	@""
	.align	4


	//----- nvinfo : EIATTR_CUDA_API_VERSION
	.align		4
        /*0000*/ 	.byte	0x04, 0x37
        /*0002*/ 	.short	(.L_52 - .L_51)
.L_51:
        /*0004*/ 	.word	0x00000082


	//----- nvinfo : EIATTR_KPARAM_INFO
	.align		4
.L_52:
        /*0008*/ 	.byte	0x04, 0x17
        /*000a*/ 	.short	(.L_54 - .L_53)
.L_53:
        /*000c*/ 	.word	0x00000000
        /*0010*/ 	.short	0x0001
        /*0012*/ 	.short	0x0008
        /*0014*/ 	.byte	0x00, 0xf0, 0x21, 0x00


	//----- nvinfo : EIATTR_KPARAM_INFO
	.align		4
.L_54:
        /*0018*/ 	.byte	0x04, 0x17
        /*001a*/ 	.short	(.L_56 - .L_55)
.L_55:
        /*001c*/ 	.word	0x00000000
        /*0020*/ 	.short	0x0000
        /*0022*/ 	.short	0x0000
        /*0024*/ 	.byte	0x00, 0xf5, 0x21, 0x00


	//----- nvinfo : EIATTR_SPARSE_MMA_MASK
	.align		4
.L_56:
        /*0028*/ 	.byte	0x03, 0x50
        /*002a*/ 	.short	0x0000


	//----- nvinfo : EIATTR_MAXREG_COUNT
	.align		4
        /*002c*/ 	.byte	0x03, 0x1b
        /*002e*/ 	.short	0x00ff


	//----- nvinfo : EIATTR_MERCURY_ISA_VERSION
	.align		4
        /*0030*/ 	.byte	0x03, 0x5f
        /*0032*/ 	.short	0x0101


	//----- nvinfo : EIATTR_VRC_CTA_INIT_COUNT
	.align		4
        /*0034*/ 	.byte	0x02, 0x4a
	.zero		1
	.zero		1


	//----- nvinfo : EIATTR_EXIT_INSTR_OFFSETS
	.align		4
        /*0038*/ 	.byte	0x04, 0x1c
        /*003a*/ 	.short	(.L_58 - .L_57)


	//   ....[0]....
.L_57:
        /*003c*/ 	.word	0x00000090


	//   ....[1]....
        /*0040*/ 	.word	0x00001100


	//----- nvinfo : EIATTR_CRS_STACK_SIZE
	.align		4
.L_58:
        /*0044*/ 	.byte	0x04, 0x1e
        /*0046*/ 	.short	(.L_60 - .L_59)
.L_59:
        /*0048*/ 	.word	0x00000000


	//----- nvinfo : EIATTR_CBANK_PARAM_SIZE
	.align		4
.L_60:
        /*004c*/ 	.byte	0x03, 0x19
        /*004e*/ 	.short	0x0010


	//----- nvinfo : EIATTR_PARAM_CBANK
	.align		4
        /*0050*/ 	.byte	0x04, 0x0a
        /*0052*/ 	.short	(.L_62 - .L_61)
	.align		4
.L_61:
        /*0054*/ 	.word	index@(.nv.constant0._Z8cudaRandPdl)
        /*0058*/ 	.short	0x0380
        /*005a*/ 	.short	0x0010


	//----- nvinfo : EIATTR_SW_WAR
	.align		4
.L_62:
        /*005c*/ 	.byte	0x04, 0x36
        /*005e*/ 	.short	(.L_64 - .L_63)
.L_63:
        /*0060*/ 	.word	0x00000008
.L_64:


//--------------------- .nv.callgraph             --------------------------
	.section	.nv.callgraph,"",@"SHT_CUDA_CALLGRAPH"
	.align	4
	.sectionentsize	8
	.align		4
        /*0000*/ 	.word	0x00000000
	.align		4
        /*0004*/ 	.word	0xffffffff
	.align		4
        /*0008*/ 	.word	0x00000000
	.align		4
        /*000c*/ 	.word	0xfffffffe
	.align		4
        /*0010*/ 	.word	0x00000000
	.align		4
        /*0014*/ 	.word	0xfffffffd
	.align		4
        /*0018*/ 	.word	0x00000000
	.align		4
        /*001c*/ 	.word	0xfffffffc


//--------------------- .nv.constant4             --------------------------
	.section	.nv.constant4,"a",@progbits
	.align	8
	.align		8
.nv.constant4:
        /*0000*/ 	.dword	precalc_xorwow_matrix
	.align		8
        /*0008*/ 	.dword	precalc_xorwow_offset_matrix
	.align		8
        /*0010*/ 	.dword	mrg32k3aM1
	.align		8
        /*0018*/ 	.dword	mrg32k3aM2
	.align		8
        /*0020*/ 	.dword	mrg32k3aM1SubSeq
	.align		8
        /*0028*/ 	.dword	mrg32k3aM2SubSeq
	.align		8
        /*0030*/ 	.dword	mrg32k3aM1Seq
	.align		8
        /*0038*/ 	.dword	mrg32k3aM2Seq


//--------------------- .nv.constant3             --------------------------
	.section	.nv.constant3,"a",@progbits
	.align	8
.nv.constant3:
	.type		__cr_lgamma_table,@object
	.size		__cr_lgamma_table,(.L_8 - __cr_lgamma_table)
__cr_lgamma_table:
        /*0000*/ 	.byte	0x00, 0x00, 0x00, 0x00, 0x00, 0x00, 0x00, 0x00, 0x00, 0x00, 0x00, 0x00, 0x00, 0x00, 0x00, 0x00
        /*0010*/ 	.byte	0xef, 0x39, 0xfa, 0xfe, 0x42, 0x2e, 0xe6, 0x3f, 0x02, 0x20, 0x2a, 0xfa, 0x0b, 0xab, 0xfc, 0x3f
        /*0020*/ 	.byte	0xf9, 0x2c, 0x92, 0x7c, 0xa7, 0x6c, 0x09, 0x40, 0xc9, 0x79, 0x44, 0x3c, 0x64, 0x26, 0x13, 0x40
        /*0030*/ 	.byte	0xca, 0x01, 0xcf, 0x3a, 0x27, 0x51, 0x1a, 0x40, 0x30, 0xcc, 0x2d, 0xf3, 0xe1, 0x0c, 0x21, 0x40
        /*0040*/ 	.byte	0x0d, 0xb7, 0xfc, 0x82, 0x8e, 0x35, 0x25, 0x40
.L_8:


//--------------------- .text._Z11blackScholeddddddPdS_i --------------------------
	.section	.text._Z11blackScholeddddddPdS_i,"ax",@progbits
	.align	128
        .global         _Z11blackScholeddddddPdS_i
        .type           _Z11blackScholeddddddPdS_i,@function
        .size           _Z11blackScholeddddddPdS_i,(.L_x_21 - _Z11blackScholeddddddPdS_i)
        .other          _Z11blackScholeddddddPdS_i,@"STO_CUDA_ENTRY STV_DEFAULT"
_Z11blackScholeddddddPdS_i:
.text._Z11blackScholeddddddPdS_i:
[----:B------:R-:W-:Y:S01]  /*0000*/  LDC R1, c[0x0][0x37c] ;  /* 0x0000df00ff017b82 */ /* 0x000fe20000000800 */
[----:B------:R-:W0:Y:S07]  /*0010*/  S2R R0, SR_TID.X ;  /* 0x0000000000007919 */ /* 0x000e2e0000002100 */
[----:B------:R-:W0:Y:S01]  /*0020*/  S2UR UR4, SR_CTAID.X ;  /* 0x00000000000479c3 */ /* 0x000e220000002500 */
[----:B------:R-:W1:Y:S07]  /*0030*/  LDCU UR5, c[0x0][0x3c0] ;  /* 0x00007800ff0577ac */ /* 0x000e6e0008000800 */
[----:B------:R-:W0:Y:S01]  /*0040*/  LDC R3, c[0x0][0x360] ;  /* 0x0000d800ff037b82 */ /* 0x000e220000000800 */
[----:B-1----:R-:W-:Y:S01]  /*0050*/  USHF.R.S32.HI UR9, URZ, 0x1f, UR5 ;  /* 0x0000001fff097899 */ /* 0x002fe20008011405 */
[----:B0-----:R-:W-:-:S05]  /*0060*/  IMAD R0, R3, UR4, R0 ;  /* 0x0000000403007c24 */ /* 0x001fca000f8e0200 */
[----:B------:R-:W-:-:S04]  /*0070*/  ISETP.GE.U32.AND P0, PT, R0, UR5, PT ;  /* 0x0000000500007c0c */ /* 0x000fc8000bf06070 */
[----:B------:R-:W-:-:S13]  /*0080*/  ISETP.GE.AND.EX P0, PT, RZ, UR9, PT, P0 ;  /* 0x00000009ff007c0c */ /* 0x000fda000bf06300 */
[----:B------:R-:W-:Y:S05]  /*0090*/  @P0 EXIT ;  /* 0x000000000000094d */ /* 0x000fea0003800000 */
[----:B------:R-:W0:Y:S01]  /*00a0*/  LDC.64 R26, c[0x0][0x390] ;  /* 0x0000e400ff1a7b82 */ /* 0x000e220000000a00 */
[----:B------:R-:W1:Y:S01]  /*00b0*/  LDCU.128 UR12, c[0x0][0x3a0] ;  /* 0x00007400ff0c77ac */ /* 0x000e620008000c00 */
[----:B------:R-:W-:Y:S01]  /*00c0*/  IMAD.MOV.U32 R2, RZ, RZ, RZ ;  /* 0x000000ffff027224 */ /* 0x000fe200078e00ff */
[----:B------:R-:W2:Y:S05]  /*00d0*/  LDCU.128 UR4, c[0x0][0x3b0] ;  /* 0x00007600ff0477ac */ /* 0x000eaa0008000c00 */
[----:B------:R-:W0:Y:S01]  /*00e0*/  LDC.64 R28, c[0x0][0x388] ;  /* 0x0000e200ff1c7b82 */ /* 0x000e220000000a00 */
[----:B------:R-:W3:Y:S01]  /*00f0*/  LDCU UR8, c[0x0][0x370] ;  /* 0x00006e00ff0877ac */ /* 0x000ee20008000800 */
[----:B------:R-:W4:Y:S01]  /*0100*/  LDCU.64 UR10, c[0x0][0x358] ;  /* 0x00006b00ff0a77ac */ /* 0x000f220008000a00 */
[----:B--2---:R-:W-:-:S02]  /*0110*/  UIADD3 UR6, UP0, UPT, UR6, 0x8, URZ ;  /* 0x0000000806067890 */ /* 0x004fc4000ff1e0ff */
[----:B------:R-:W-:Y:S01]  /*0120*/  UIADD3 UR4, UP1, UPT, UR4, 0x8, URZ ;  /* 0x0000000804047890 */ /* 0x000fe2000ff3e0ff */
[----:B---3--:R-:W-:Y:S01]  /*0130*/  IMAD R3, R3, UR8, RZ ;  /* 0x0000000803037c24 */ /* 0x008fe2000f8e02ff */
[----:B------:R-:W-:Y:S02]  /*0140*/  UIADD3.X UR7, UPT, UPT, URZ, UR7, URZ, UP0, !UPT ;  /* 0x00000007ff077290 */ /* 0x000fe400087fe4ff */
[----:B------:R-:W-:Y:S01]  /*0150*/  UIADD3.X UR5, UPT, UPT, URZ, UR5, URZ, UP1, !UPT ;  /* 0x00000005ff057290 */ /* 0x000fe20008ffe4ff */
[C---:B0-----:R-:W-:Y:S02]  /*0160*/  DFMA R28, R26.reuse, -0.5, R28 ;  /* 0xbfe000001a1c782b */ /* 0x041fe4000000001c */
[----:B-1----:R-:W-:-:S06]  /*0170*/  DMUL R26, R26, UR14 ;  /* 0x0000000e1a1a7c28 */ /* 0x002fcc0008000000 */
[----:B----4-:R-:W-:-:S11]  /*0180*/  DMUL R28, R28, UR12 ;  /* 0x0000000c1c1c7c28 */ /* 0x010fd60008000000 */
.L_x_5:
[----:B0-----:R-:W0:Y:S01]  /*0190*/  LDCU UR8, c[0x0][0x3c0] ;  /* 0x00007800ff0877ac */ /* 0x001e220008000800 */
[----:B------:R-:W-:Y:S01]  /*01a0*/  MOV R5, UR7 ;  /* 0x0000000700057c02 */ /* 0x000fe20008000f00 */
[----:B------:R-:W-:Y:S01]  /*01b0*/  IMAD.U32 R4, RZ, RZ, UR6 ;  /* 0x00000006ff047e24 */ /* 0x000fe2000f8e00ff */
[----:B------:R-:W1:Y:S01]  /*01c0*/  LDCU.64 UR12, c[0x0][0x380] ;  /* 0x00007000ff0c77ac */ /* 0x000e620008000a00 */
[----:B------:R-:W-:Y:S02]  /*01d0*/  IMAD.U32 R6, RZ, RZ, UR4 ;  /* 0x00000004ff067e24 */ /* 0x000fe4000f8e00ff */
[----:B------:R-:W-:Y:S02]  /*01e0*/  IMAD.U32 R7, RZ, RZ, UR5 ;  /* 0x00000005ff077e24 */ /* 0x000fe4000f8e00ff */
[----:B------:R-:W-:-:S04]  /*01f0*/  IMAD.WIDE.U32 R4, R0, 0x640, R4 ;  /* 0x0000064000047825 */ /* 0x000fc800078e0004 */
[----:B------:R-:W-:Y:S01]  /*0200*/  IMAD.WIDE.U32 R6, R0, 0x640, R6 ;  /* 0x0000064000067825 */ /* 0x000fe200078e0006 */
[----:B------:R-:W-:-:S03]  /*0210*/  IADD3 R0, P0, PT, R3, R0, RZ ;  /* 0x0000000003007210 */ /* 0x000fc60007f1e0ff */
[----:B------:R-:W-:Y:S01]  /*0220*/  IMAD R33, R2, 0x640, RZ ;  /* 0x0000064002217824 */ /* 0x000fe200078e02ff */
[----:B------:R-:W-:Y:S01]  /*0230*/  IADD3.X R2, PT, PT, RZ, R2, RZ, P0, !PT ;  /* 0x00000002ff027210 */ /* 0x000fe200007fe4ff */
[----:B------:R-:W-:Y:S01]  /*0240*/  IMAD.MOV.U32 R48, RZ, RZ, RZ ;  /* 0x000000ffff307224 */ /* 0x000fe200078e00ff */
[----:B0-----:R-:W-:Y:S01]  /*0250*/  ISETP.GE.U32.AND P0, PT, R0, UR8, PT ;  /* 0x0000000800007c0c */ /* 0x001fe2000bf06070 */
[----:B------:R-:W-:Y:S01]  /*0260*/  IMAD.IADD R5, R5, 0x1, R33 ;  /* 0x0000000105057824 */ /* 0x000fe200078e0221 */
[----:B------:R-:W-:Y:S01]  /*0270*/  MOV R32, R6 ;  /* 0x0000000600207202 */ /* 0x000fe20000000f00 */
[----:B------:R-:W-:Y:S01]  /*0280*/  IMAD.IADD R33, R33, 0x1, R7 ;  /* 0x0000000121217824 */ /* 0x000fe200078e0207 */
[----:B------:R-:W-:Y:S01]  /*0290*/  ISETP.GE.AND.EX P0, PT, R2, UR9, PT, P0 ;  /* 0x0000000902007c0c */ /* 0x000fe2000bf06300 */
[----:B-1----:R-:W-:Y:S01]  /*02a0*/  IMAD.U32 R30, RZ, RZ, UR12 ;  /* 0x0000000cff1e7e24 */ /* 0x002fe2000f8e00ff */
[----:B------:R-:W-:-:S11]  /*02b0*/  MOV R31, UR13 ;  /* 0x0000000d001f7c02 */ /* 0x000fd60008000f00 */
.L_x_4:
[----:B0-----:R-:W2:Y:S01]  /*02c0*/  LDG.E.64 R34, desc[UR10][R32.64+-0x8] ;  /* 0xfffff80a20227981 */ /* 0x001ea2000c1e1b00 */
[----:B------:R-:W-:Y:S01]  /*02d0*/  IMAD.MOV.U32 R36, RZ, RZ, 0x652b82fe ;  /* 0x652b82feff247424 */ /* 0x000fe200078e00ff */
[----:B------:R-:W-:Y:S01]  /*02e0*/  MOV R40, 0xfefa39ef ;  /* 0xfefa39ef00287802 */ /* 0x000fe20000000f00 */
        /* <DEDUP_REMOVED lines=15> */
[----:B------:R-:W-:Y:S01]  /*03e0*/  BSSY.RECONVERGENT B0, `(.L_x_0) ;  /* 0x000002a000007945 */ /* 0x000fe20003800200 */
[----:B------:R-:W-:-:S02]  /*03f0*/  IMAD.MOV.U32 R19, RZ, RZ, 0x3efa0199 ;  /* 0x3efa0199ff137424 */ /* 0x000fc400078e00ff */
[----:B------:R-:W-:Y:S02]  /*0400*/  IMAD.MOV.U32 R17, RZ, RZ, 0x3f2a01a0 ;  /* 0x3f2a01a0ff117424 */ /* 0x000fe400078e00ff */
[----:B------:R-:W-:Y:S02]  /*0410*/  IMAD.MOV.U32 R14, RZ, RZ, 0x1852b7af ;  /* 0x1852b7afff0e7424 */ /* 0x000fe400078e00ff */
[----:B------:R-:W-:Y:S02]  /*0420*/  IMAD.MOV.U32 R12, RZ, RZ, 0x11122322 ;  /* 0x11122322ff0c7424 */ /* 0x000fe400078e00ff */
[----:B------:R-:W-:Y:S02]  /*0430*/  IMAD.MOV.U32 R13, RZ, RZ, 0x3f811111 ;  /* 0x3f811111ff0d7424 */ /* 0x000fe400078e00ff */
[----:B------:R-:W-:Y:S02]  /*0440*/  IMAD.MOV.U32 R11, RZ, RZ, 0x3fa55555 ;  /* 0x3fa55555ff0b7424 */ /* 0x000fe400078e00ff */
[----:B------:R-:W-:Y:S01]  /*0450*/  IMAD.MOV.U32 R8, RZ, RZ, 0x55555511 ;  /* 0x55555511ff087424 */ /* 0x000fe200078e00ff */
[----:B--2---:R-:W-:-:S08]  /*0460*/  DFMA R34, R26, R34, R28 ;  /* 0x000000221a22722b */ /* 0x004fd0000000001c */
[----:B------:R-:W-:Y:S02]  /*0470*/  DFMA R38, R34, R36, 6.75539944105574400000e+15 ;  /* 0x433800002226742b */ /* 0x000fe40000000024 */
[----:B------:R-:W-:-:S06]  /*0480*/  FSETP.GEU.AND P1, PT, |R35|, 4.1917929649353027344, PT ;  /* 0x4086232b2300780b */ /* 0x000fcc0003f2e200 */
[----:B------:R-:W-:-:S08]  /*0490*/  DADD R44, R38, -6.75539944105574400000e+15 ;  /* 0xc3380000262c7429 */ /* 0x000fd00000000000 */
[----:B------:R-:W-:-:S08]  /*04a0*/  DFMA R6, R44, -R40, R34 ;  /* 0x800000282c06722b */ /* 0x000fd00000000022 */
[----:B------:R-:W-:-:S08]  /*04b0*/  DFMA R44, R44, -R42, R6 ;  /* 0x8000002a2c2c722b */ /* 0x000fd00000000006 */
[----:B------:R-:W-:-:S08]  /*04c0*/  DFMA R6, R44, R24, R22 ;  /* 0x000000182c06722b */ /* 0x000fd00000000016 */
[----:B------:R-:W-:-:S08]  /*04d0*/  DFMA R6, R44, R6, R20 ;  /* 0x000000062c06722b */ /* 0x000fd00000000014 */
[----:B------:R-:W-:-:S08]  /*04e0*/  DFMA R6, R44, R6, R18 ;  /* 0x000000062c06722b */ /* 0x000fd00000000012 */
[----:B------:R-:W-:-:S08]  /*04f0*/  DFMA R6, R44, R6, R16 ;  /* 0x000000062c06722b */ /* 0x000fd00000000010 */
[----:B------:R-:W-:-:S08]  /*0500*/  DFMA R6, R44, R6, R14 ;  /* 0x000000062c06722b */ /* 0x000fd0000000000e */
[----:B------:R-:W-:-:S08]  /*0510*/  DFMA R6, R44, R6, R12 ;  /* 0x000000062c06722b */ /* 0x000fd0000000000c */
[----:B------:R-:W-:-:S08]  /*0520*/  DFMA R6, R44, R6, R10 ;  /* 0x000000062c06722b */ /* 0x000fd0000000000a */
[----:B------:R-:W-:Y:S01]  /*0530*/  DFMA R46, R44, R6, R8 ;  /* 0x000000062c2e722b */ /* 0x000fe20000000008 */
[----:B------:R-:W-:Y:S02]  /*0540*/  IMAD.MOV.U32 R6, RZ, RZ, 0xb ;  /* 0x0000000bff067424 */ /* 0x000fe400078e00ff */
[----:B------:R-:W-:-:S06]  /*0550*/  IMAD.MOV.U32 R7, RZ, RZ, 0x3fe00000 ;  /* 0x3fe00000ff077424 */ /* 0x000fcc00078e00ff */
[----:B------:R-:W-:-:S08]  /*0560*/  DFMA R46, R44, R46, R6 ;  /* 0x0000002e2c2e722b */ /* 0x000fd00000000006 */
[----:B------:R-:W-:-:S08]  /*0570*/  DFMA R46, R44, R46, 1 ;  /* 0x3ff000002c2e742b */ /* 0x000fd0000000002e */
[----:B------:R-:W-:-:S10]  /*0580*/  DFMA R44, R44, R46, 1 ;  /* 0x3ff000002c2c742b */ /* 0x000fd4000000002e */
[----:B------:R-:W-:Y:S01]  /*0590*/  LEA R47, R38, R45, 0x14 ;  /* 0x0000002d262f7211 */ /* 0x000fe200078ea0ff */
[----:B------:R-:W-:Y:S01]  /*05a0*/  IMAD.MOV.U32 R46, RZ, RZ, R44 ;  /* 0x000000ffff2e7224 */ /* 0x000fe200078e002c */
[----:B------:R-:W-:Y:S06]  /*05b0*/  @!P1 BRA `(.L_x_1) ;  /* 0x0000000000309947 */ /* 0x000fec0003800000 */
[----:B------:R-:W-:Y:S01]  /*05c0*/  FSETP.GEU.AND P2, PT, |R35|, 4.2275390625, PT ;  /* 0x408748002300780b */ /* 0x000fe20003f4e200 */
[C---:B------:R-:W-:Y:S02]  /*05d0*/  DSETP.GEU.AND P1, PT, R34.reuse, RZ, PT ;  /* 0x000000ff2200722a */ /* 0x040fe40003f2e000 */
[----:B------:R-:W-:-:S10]  /*05e0*/  DADD R34, R34, +INF ;  /* 0x7ff0000022227429 */ /* 0x000fd40000000000 */
[----:B------:R-:W-:Y:S02]  /*05f0*/  @!P2 LEA.HI R39, R38, R38, RZ, 0x1 ;  /* 0x000000262627a211 */ /* 0x000fe400078f08ff */
[----:B------:R-:W-:Y:S01]  /*0600*/  FSEL R46, R34, RZ, P1 ;  /* 0x000000ff222e7208 */ /* 0x000fe20000800000 */
[----:B------:R-:W-:Y:S01]  /*0610*/  @!P2 IMAD.MOV.U32 R34, RZ, RZ, RZ ;  /* 0x000000ffff22a224 */ /* 0x000fe200078e00ff */
[----:B------:R-:W-:Y:S02]  /*0620*/  @!P2 SHF.R.S32.HI R39, RZ, 0x1, R39 ;  /* 0x00000001ff27a819 */ /* 0x000fe40000011427 */
[----:B------:R-:W-:Y:S02]  /*0630*/  FSEL R47, R35, RZ, P1 ;  /* 0x000000ff232f7208 */ /* 0x000fe40000800000 */
[----:B------:R-:W-:Y:S01]  /*0640*/  @!P2 LEA R45, R39, R45, 0x14 ;  /* 0x0000002d272da211 */ /* 0x000fe200078ea0ff */
[----:B------:R-:W-:-:S05]  /*0650*/  @!P2 IMAD.IADD R38, R38, 0x1, -R39 ;  /* 0x000000012626a824 */ /* 0x000fca00078e0a27 */
[----:B------:R-:W-:-:S06]  /*0660*/  @!P2 LEA R35, R38, 0x3ff00000, 0x14 ;  /* 0x3ff000002623a811 */ /* 0x000fcc00078ea0ff */
[----:B------:R-:W-:-:S11]  /*0670*/  @!P2 DMUL R46, R44, R34 ;  /* 0x000000222c2ea228 */ /* 0x000fd60000000000 */
.L_x_1:
[----:B------:R-:W-:Y:S05]  /*0680*/  BSYNC.RECONVERGENT B0 ;  /* 0x0000000000007941 */ /* 0x000fea0003800200 */
.L_x_0:
[----:B------:R-:W-:Y:S01]  /*0690*/  DMUL R30, R46, R30 ;  /* 0x0000001e2e1e7228 */ /* 0x000fe20000000000 */
[----:B------:R-:W-:Y:S01]  /*06a0*/  MOV R34, R4 ;  /* 0x0000000400227202 */ /* 0x000fe20000000f00 */
[----:B------:R-:W-:-:S05]  /*06b0*/  IMAD.MOV.U32 R35, RZ, RZ, R5 ;  /* 0x000000ffff237224 */ /* 0x000fca00078e0005 */
[----:B------:R0:W-:Y:S04]  /*06c0*/  STG.E.64 desc[UR10][R34.64+-0x8], R30 ;  /* 0xfffff81e22007986 */ /* 0x0001e8000c101b0a */
[----:B------:R-:W2:Y:S01]  /*06d0*/  LDG.E.64 R4, desc[UR10][R32.64] ;  /* 0x0000000a20047981 */ /* 0x000ea2000c1e1b00 */
[----:B------:R-:W-:Y:S01]  /*06e0*/  BSSY.RECONVERGENT B0, `(.L_x_2) ;  /* 0x0000022000007945 */ /* 0x000fe20003800200 */
        /* <DEDUP_REMOVED lines=15> */
[----:B------:R-:W-:-:S08]  /*07e0*/  DFMA R22, R42, R22, 1 ;  /* 0x3ff000002a16742b */ /* 0x000fd00000000016 */
[----:B------:R-:W-:-:S10]  /*07f0*/  DFMA R22, R42, R22, 1 ;  /* 0x3ff000002a16742b */ /* 0x000fd40000000016 */
[----:B------:R-:W-:Y:S01]  /*0800*/  LEA R7, R36, R23, 0x14 ;  /* 0x0000001724077211 */ /* 0x000fe200078ea0ff */
[----:B------:R-:W-:Y:S01]  /*0810*/  IMAD.MOV.U32 R6, RZ, RZ, R22 ;  /* 0x000000ffff067224 */ /* 0x000fe200078e0016 */
[----:B0-----:R-:W-:Y:S06]  /*0820*/  @!P1 BRA `(.L_x_3) ;  /* 0x0000000000349947 */ /* 0x001fec0003800000 */
[----:B------:R-:W-:Y:S01]  /*0830*/  FSETP.GEU.AND P2, PT, |R5|, 4.2275390625, PT ;  /* 0x408748000500780b */ /* 0x000fe20003f4e200 */
[C---:B------:R-:W-:Y:S02]  /*0840*/  DADD R10, R4.reuse, +INF ;  /* 0x7ff00000040a7429 */ /* 0x040fe40000000000 */
[----:B------:R-:W-:-:S08]  /*0850*/  DSETP.GEU.AND P1, PT, R4, RZ, PT ;  /* 0x000000ff0400722a */ /* 0x000fd00003f2e000 */
[----:B------:R-:W-:Y:S02]  /*0860*/  FSEL R7, R11, RZ, P1 ;  /* 0x000000ff0b077208 */ /* 0x000fe40000800000 */
[----:B------:R-:W-:Y:S02]  /*0870*/  @!P2 LEA.HI R6, R36, R36, RZ, 0x1 ;  /* 0x000000242406a211 */ /* 0x000fe400078f08ff */
[----:B------:R-:W-:Y:S02]  /*0880*/  @!P2 MOV R4, R22 ;  /* 0x000000160004a202 */ /* 0x000fe40000000f00 */
[----:B------:R-:W-:Y:S02]  /*0890*/  @!P2 SHF.R.S32.HI R5, RZ, 0x1, R6 ;  /* 0x00000001ff05a819 */ /* 0x000fe40000011406 */
[----:B------:R-:W-:Y:S02]  /*08a0*/  FSEL R6, R10, RZ, P1 ;  /* 0x000000ff0a067208 */ /* 0x000fe40000800000 */
[----:B------:R-:W-:Y:S01]  /*08b0*/  @!P2 IADD3 R8, PT, PT, R36, -R5, RZ ;  /* 0x800000052408a210 */ /* 0x000fe20007ffe0ff */
[----:B------:R-:W-:-:S03]  /*08c0*/  @!P2 IMAD R5, R5, 0x100000, R23 ;  /* 0x001000000505a824 */ /* 0x000fc600078e0217 */
[----:B------:R-:W-:Y:S01]  /*08d0*/  @!P2 LEA R9, R8, 0x3ff00000, 0x14 ;  /* 0x3ff000000809a811 */ /* 0x000fe200078ea0ff */
[----:B------:R-:W-:-:S06]  /*08e0*/  @!P2 IMAD.MOV.U32 R8, RZ, RZ, RZ ;  /* 0x000000ffff08a224 */ /* 0x000fcc00078e00ff */
[----:B------:R-:W-:-:S11]  /*08f0*/  @!P2 DMUL R6, R4, R8 ;  /* 0x000000080406a228 */ /* 0x000fd60000000000 */
.L_x_3:
[----:B------:R-:W-:Y:S05]  /*0900*/  BSYNC.RECONVERGENT B0 ;  /* 0x0000000000007941 */ /* 0x000fea0003800200 */
.L_x_2:
[----:B------:R-:W-:Y:S01]  /*0910*/  DMUL R30, R30, R6 ;  /* 0x000000061e1e7228 */ /* 0x000fe20000000000 */
[----:B------:R-:W-:Y:S02]  /*0920*/  IADD3 R48, PT, PT, R48, 0x2, RZ ;  /* 0x0000000230307810 */ /* 0x000fe40007ffe0ff */
[----:B------:R-:W-:Y:S02]  /*0930*/  IADD3 R4, P2, PT, R34, 0x10, RZ ;  /* 0x0000001022047810 */ /* 0x000fe40007f5e0ff */
[----:B------:R-:W-:Y:S02]  /*0940*/  ISETP.NE.AND P1, PT, R48, 0xc8, PT ;  /* 0x000000c83000780c */ /* 0x000fe40003f25270 */
[----:B------:R0:W-:Y:S01]  /*0950*/  STG.E.64 desc[UR10][R34.64], R30 ;  /* 0x0000001e22007986 */ /* 0x0001e2000c101b0a */
[----:B------:R-:W-:Y:S01]  /*0960*/  IADD3 R32, P3, PT, R32, 0x10, RZ ;  /* 0x0000001020207810 */ /* 0x000fe20007f7e0ff */
[----:B------:R-:W-:-:S03]  /*0970*/  IMAD.X R5, RZ, RZ, R35, P2 ;  /* 0x000000ffff057224 */ /* 0x000fc600010e0623 */
[----:B------:R-:W-:-:S06]  /*0980*/  IADD3.X R33, PT, PT, RZ, R33, RZ, P3, !PT ;  /* 0x00000021ff217210 */ /* 0x000fcc0001ffe4ff */
[----:B------:R-:W-:Y:S05]  /*0990*/  @P1 BRA `(.L_x_4) ;  /* 0xfffffff800481947 */ /* 0x000fea000383ffff */
[----:B------:R-:W-:Y:S05]  /*09a0*/  @!P0 BRA `(.L_x_5) ;  /* 0xfffffff400f88947 */ /* 0x000fea000383ffff */
[----:B------:R-:W-:Y:S05]  /*09b0*/  EXIT ;  /* 0x000000000000794d */ /* 0x000fea0003800000 */
.L_x_6:
[----:B------:R-:W-:-:S00]  /*09c0*/  BRA `(.L_x_6) ;  /* 0xfffffffc00fc7947 */ /* 0x000fc0000383ffff */
[----:B------:R-:W-:-:S00]  /*09d0*/  NOP ;  /* 0x0000000000007918 */ /* 0x000fc00000000000 */
        /* <DEDUP_REMOVED lines=10> */
.L_x_21:


//--------------------- .text._Z8cudaRandPdl      --------------------------
	.section	.text._Z8cudaRandPdl,"ax",@progbits
	.align	128
        .global         _Z8cudaRandPdl
        .type           _Z8cudaRandPdl,@function
        .size           _Z8cudaRandPdl,(.L_x_20 - _Z8cudaRandPdl)
        .other          _Z8cudaRandPdl,@"STO_CUDA_ENTRY STV_DEFAULT"
_Z8cudaRandPdl:
.text._Z8cudaRandPdl:
[----:B------:R-:W-:Y:S01]  /*0000*/  LDC R1, c[0x0][0x37c] ;  /* 0x0000df00ff017b82 */ /* 0x000fe20000000800 */
[----:B------:R-:W0:Y:S01]  /*0010*/  S2R R0, SR_CTAID.X ;  /* 0x0000000000007919 */ /* 0x000e220000002500 */
[----:B------:R-:W0:Y:S01]  /*0020*/  LDCU UR4, c[0x0][0x360] ;  /* 0x00006c00ff0477ac */ /* 0x000e220008000800 */
[----:B------:R-:W0:Y:S02]  /*0030*/  S2R R3, SR_TID.X ;  /* 0x0000000000037919 */ /* 0x000e240000002100 */
[----:B0-----:R-:W-:Y:S01]  /*0040*/  IMAD R0, R0, UR4, R3 ;  /* 0x0000000400007c24 */ /* 0x001fe2000f8e0203 */
[----:B------:R-:W-:Y:S01]  /*0050*/  CS2R R2, SR_CLOCKLO ;  /* 0x0000000000027805 */ /* 0x000fe20000015000 */
[----:B------:R-:W0:Y:S03]  /*0060*/  LDCU.64 UR6, c[0x0][0x388] ;  /* 0x00007100ff0677ac */ /* 0x000e260008000a00 */
[----:B0-----:R-:W-:-:S04]  /*0070*/  ISETP.GE.U32.AND P0, PT, R0, UR6, PT ;  /* 0x0000000600007c0c */ /* 0x001fc8000bf06070 */
[----:B------:R-:W-:-:S13]  /*0080*/  ISETP.GE.AND.EX P0, PT, RZ, UR7, PT, P0 ;  /* 0x00000007ff007c0c */ /* 0x000fda000bf06300 */
[----:B------:R-:W-:Y:S05]  /*0090*/  @P0 EXIT ;  /* 0x000000000000094d */ /* 0x000fea0003800000 */
[----:B------:R-:W0:Y:S01]  /*00a0*/  LDC R7, c[0x0][0x370] ;  /* 0x0000dc00ff077b82 */ /* 0x000e220000000800 */
[----:B------:R-:W-:Y:S01]  /*00b0*/  IADD3 R4, P0, PT, R0, R2, RZ ;  /* 0x0000000200047210 */ /* 0x000fe20007f1e0ff */
[----:B------:R-:W1:Y:S01]  /*00c0*/  LDCU.64 UR8, c[0x0][0x380] ;  /* 0x00007000ff0877ac */ /* 0x000e620008000a00 */
[----:B------:R-:W-:Y:S01]  /*00d0*/  IMAD.MOV.U32 R15, RZ, RZ, RZ ;  /* 0x000000ffff0f7224 */ /* 0x000fe200078e00ff */
[----:B------:R-:W-:Y:S02]  /*00e0*/  CS2R R12, SRZ ;  /* 0x00000000000c7805 */ /* 0x000fe4000001ff00 */
[----:B------:R-:W-:Y:S01]  /*00f0*/  LOP3.LUT R4, R4, 0xaad26b49, RZ, 0x3c, !PT ;  /* 0xaad26b4904047812 */ /* 0x000fe200078e3cff */
[----:B------:R-:W-:Y:S01]  /*0100*/  IMAD.X R6, RZ, RZ, R3, P0 ;  /* 0x000000ffff067224 */ /* 0x000fe200000e0603 */
[----:B------:R-:W2:Y:S01]  /*0110*/  LDCU.64 UR6, c[0x0][0x358] ;  /* 0x00006b00ff0677ac */ /* 0x000ea20008000a00 */
[----:B------:R-:W-:Y:S02]  /*0120*/  IMAD.MOV.U32 R3, RZ, RZ, RZ ;  /* 0x000000ffff037224 */ /* 0x000fe400078e00ff */
[----:B------:R-:W-:Y:S01]  /*0130*/  IMAD R9, R4, 0x4182bed5, RZ ;  /* 0x4182bed504097824 */ /* 0x000fe200078e02ff */
[----:B------:R-:W-:-:S04]  /*0140*/  LOP3.LUT R6, R6, 0xf7dcefdd, RZ, 0x3c, !PT ;  /* 0xf7dcefdd06067812 */ /* 0x000fc800078e3cff */
[----:B------:R-:W-:Y:S01]  /*0150*/  LOP3.LUT R14, R9, 0x159a55e5, RZ, 0x3c, !PT ;  /* 0x159a55e5090e7812 */ /* 0x000fe200078e3cff */
[----:B------:R-:W-:Y:S01]  /*0160*/  IMAD R6, R6, -0x658354e5, RZ ;  /* 0x9a7cab1b06067824 */ /* 0x000fe200078e02ff */
[----:B-1----:R-:W-:-:S03]  /*0170*/  LEA R2, P0, R0, UR8, 0x3 ;  /* 0x0000000800027c11 */ /* 0x002fc6000f8018ff */
[C---:B------:R-:W-:Y:S01]  /*0180*/  VIADD R8, R6.reuse, 0x1f123bb5 ;  /* 0x1f123bb506087836 */ /* 0x040fe20000000000 */
[----:B------:R-:W-:Y:S02]  /*0190*/  LOP3.LUT R33, R6, 0x5491333, RZ, 0x3c, !PT ;  /* 0x0549133306217812 */ /* 0x000fe400078e3cff */
[C---:B------:R-:W-:Y:S01]  /*01a0*/  IADD3 R4, PT, PT, R9.reuse, 0x64f0c9, R6 ;  /* 0x0064f0c909047810 */ /* 0x040fe20007ffe006 */
[----:B------:R-:W-:Y:S01]  /*01b0*/  VIADD R6, R9, 0x583f19 ;  /* 0x00583f1909067836 */ /* 0x000fe20000000000 */
[----:B------:R-:W-:Y:S01]  /*01c0*/  LEA.HI.X R5, R0, UR9, R3, 0x3, P0 ;  /* 0x0000000900057c11 */ /* 0x000fe200080f1c03 */
[----:B0-----:R-:W-:Y:S01]  /*01d0*/  IMAD R7, R7, UR4, RZ ;  /* 0x0000000407077c24 */ /* 0x001fe2000f8e02ff */
[----:B------:R-:W0:Y:S01]  /*01e0*/  LDCU.64 UR8, c[0x0][0x388] ;  /* 0x00007100ff0877ac */ /* 0x000e220008000a00 */
[----:B--2---:R-:W-:-:S07]  /*01f0*/  VIADD R9, R9, 0x75bcd15 ;  /* 0x075bcd1509097836 */ /* 0x004fce0000000000 */
.L_x_14:
[----:B------:R-:W-:Y:S01]  /*0200*/  ISETP.NE.AND P1, PT, R15, 0x1, PT ;  /* 0x000000010f00780c */ /* 0x000fe20003f25270 */
[----:B------:R-:W-:Y:S01]  /*0210*/  BSSY.RECONVERGENT B0, `(.L_x_7) ;  /* 0x00000e8000007945 */ /* 0x000fe20003800200 */
[----:B------:R-:W-:Y:S01]  /*0220*/  IADD3 R0, P0, PT, R7, R0, RZ ;  /* 0x0000000007007210 */ /* 0x000fe20007f1e0ff */
[----:B-1----:R-:W-:Y:S02]  /*0230*/  IMAD.MOV.U32 R28, RZ, RZ, R12 ;  /* 0x000000ffff1c7224 */ /* 0x002fe400078e000c */
[----:B------:R-:W-:Y:S02]  /*0240*/  IMAD.MOV.U32 R29, RZ, RZ, R13 ;  /* 0x000000ffff1d7224 */ /* 0x000fe400078e000d */
[----:B------:R-:W-:Y:S01]  /*0250*/  IMAD.X R3, RZ, RZ, R3, P0 ;  /* 0x000000ffff037224 */ /* 0x000fe200000e0603 */
[----:B0-----:R-:W-:Y:S01]  /*0260*/  ISETP.GE.U32.AND P0, PT, R0, UR8, PT ;  /* 0x0000000800007c0c */ /* 0x001fe2000bf06070 */
[----:B------:R-:W-:-:S03]  /*0270*/  IMAD.MOV.U32 R15, RZ, RZ, RZ ;  /* 0x000000ffff0f7224 */ /* 0x000fc600078e00ff */
[----:B------:R-:W-:Y:S01]  /*0280*/  ISETP.GE.AND.EX P0, PT, R3, UR9, PT, P0 ;  /* 0x0000000903007c0c */ /* 0x000fe2000bf06300 */
[----:B------:R-:W-:-:S12]  /*0290*/  @!P1 BRA `(.L_x_8) ;  /* 0x0000000c007c9947 */ /* 0x000fd80003800000 */
[----:B------:R-:W-:Y:S01]  /*02a0*/  SHF.R.U32.HI R10, RZ, 0x2, R9 ;  /* 0x00000002ff0a7819 */ /* 0x000fe20000011609 */
[----:B------:R-:W-:Y:S01]  /*02b0*/  IMAD.MOV.U32 R24, RZ, RZ, 0x0 ;  /* 0x00000000ff187424 */ /* 0x000fe200078e00ff */
[----:B------:R-:W-:Y:S01]  /*02c0*/  SHF.R.U32.HI R13, RZ, 0x2, R14 ;  /* 0x00000002ff0d7819 */ /* 0x000fe2000001160e */
[----:B------:R-:W-:Y:S01]  /*02d0*/  IMAD.MOV.U32 R25, RZ, RZ, 0x3ca00000 ;  /* 0x3ca00000ff197424 */ /* 0x000fe200078e00ff */
[----:B------:R-:W-:Y:S01]  /*02e0*/  LOP3.LUT R10, R10, R9, RZ, 0x3c, !PT ;  /* 0x000000090a0a7212 */ /* 0x000fe200078e3cff */
[----:B------:R-:W-:Y:S01]  /*02f0*/  IMAD.SHL.U32 R9, R6, 0x10, RZ ;  /* 0x0000001006097824 */ /* 0x000fe200078e00ff */
[----:B------:R-:W-:Y:S01]  /*0300*/  LOP3.LUT R13, R13, R14, RZ, 0x3c, !PT ;  /* 0x0000000e0d0d7212 */ /* 0x000fe200078e3cff */
[----:B------:R-:W-:Y:S01]  /*0310*/  BSSY.RECONVERGENT B1, `(.L_x_9) ;  /* 0x0000071000017945 */ /* 0x000fe20003800200 */
[----:B------:R-:W-:Y:S01]  /*0320*/  SHF.R.U32.HI R15, RZ, 0x2, R8 ;  /* 0x00000002ff0f7819 */ /* 0x000fe20000011608 */
[----:B------:R-:W-:Y:S01]  /*0330*/  IMAD.SHL.U32 R11, R10, 0x2, RZ ;  /* 0x000000020a0b7824 */ /* 0x000fe200078e00ff */
[----:B------:R-:W-:-:S02]  /*0340*/  SHF.R.U32.HI R14, RZ, 0x2, R33 ;  /* 0x00000002ff0e7819 */ /* 0x000fc40000011621 */
[----:B------:R-:W-:Y:S02]  /*0350*/  LOP3.LUT R15, R15, R8, RZ, 0x3c, !PT ;  /* 0x000000080f0f7212 */ /* 0x000fe400078e3cff */
[----:B------:R-:W-:Y:S01]  /*0360*/  LOP3.LUT R9, R6, R9, R11, 0x96, !PT ;  /* 0x0000000906097212 */ /* 0x000fe200078e960b */
[----:B------:R-:W-:Y:S01]  /*0370*/  IMAD.SHL.U32 R11, R13, 0x2, RZ ;  /* 0x000000020d0b7824 */ /* 0x000fe200078e00ff */
[----:B------:R-:W-:Y:S01]  /*0380*/  LOP3.LUT R14, R14, R33, RZ, 0x3c, !PT ;  /* 0x000000210e0e7212 */ /* 0x000fe200078e3cff */
[----:B------:R-:W-:Y:S01]  /*0390*/  IMAD.SHL.U32 R12, R15, 0x2, RZ ;  /* 0x000000020f0c7824 */ /* 0x000fe200078e00ff */
[----:B------:R-:W-:-:S05]  /*03a0*/  LOP3.LUT R9, R9, R10, RZ, 0x3c, !PT ;  /* 0x0000000a09097212 */ /* 0x000fca00078e3cff */
[----:B------:R-:W-:-:S05]  /*03b0*/  IMAD.SHL.U32 R10, R9, 0x10, RZ ;  /* 0x00000010090a7824 */ /* 0x000fca00078e00ff */
[----:B------:R-:W-:Y:S02]  /*03c0*/  LOP3.LUT R10, R13, R11, R10, 0x96, !PT ;  /* 0x0000000b0d0a7212 */ /* 0x000fe400078e960a */
[----:B------:R-:W-:Y:S02]  /*03d0*/  IADD3 R13, PT, PT, R4, 0x587c5, R9 ;  /* 0x000587c5040d7810 */ /* 0x000fe40007ffe009 */
[----:B------:R-:W-:-:S04]  /*03e0*/  LOP3.LUT R31, R10, R9, RZ, 0x3c, !PT ;  /* 0x000000090a1f7212 */ /* 0x000fc800078e3cff */
[----:B------:R-:W-:Y:S01]  /*03f0*/  IADD3 R10, PT, PT, R4, 0xb0f8a, R31 ;  /* 0x000b0f8a040a7810 */ /* 0x000fe20007ffe01f */
[----:B------:R-:W-:-:S04]  /*0400*/  IMAD.SHL.U32 R8, R31, 0x10, RZ ;  /* 0x000000101f087824 */ /* 0x000fc800078e00ff */
[----:B------:R-:W-:Y:S01]  /*0410*/  IMAD.WIDE.U32 R10, R10, 0x200000, RZ ;  /* 0x002000000a0a7825 */ /* 0x000fe200078e00ff */
[----:B------:R-:W-:Y:S02]  /*0420*/  LOP3.LUT R8, R15, R12, R8, 0x96, !PT ;  /* 0x0000000c0f087212 */ /* 0x000fe400078e9608 */
[----:B------:R-:W-:Y:S02]  /*0430*/  LOP3.LUT R10, R10, R13, RZ, 0x3c, !PT ;  /* 0x0000000d0a0a7212 */ /* 0x000fe400078e3cff */
[----:B------:R-:W-:Y:S02]  /*0440*/  LOP3.LUT R33, R8, R31, RZ, 0x3c, !PT ;  /* 0x0000001f08217212 */ /* 0x000fe400078e3cff */
[----:B------:R-:W0:Y:S01]  /*0450*/  I2F.F64.U64 R20, R10 ;  /* 0x0000000a00147312 */ /* 0x000e220000301800 */
[----:B------:R-:W-:Y:S02]  /*0460*/  SHF.L.U32 R8, R14, 0x1, RZ ;  /* 0x000000010e087819 */ /* 0x000fe400000006ff */
[----:B------:R-:W-:Y:S01]  /*0470*/  IMAD.SHL.U32 R13, R33, 0x10, RZ ;  /* 0x00000010210d7824 */ /* 0x000fe200078e00ff */
[C---:B------:R-:W-:Y:S01]  /*0480*/  IADD3 R15, PT, PT, R4.reuse, 0x10974f, R33 ;  /* 0x0010974f040f7810 */ /* 0x040fe20007ffe021 */
[----:B------:R-:W-:-:S03]  /*0490*/  VIADD R4, R4, 0x161f14 ;  /* 0x00161f1404047836 */ /* 0x000fc60000000000 */
[----:B------:R-:W-:-:S04]  /*04a0*/  LOP3.LUT R8, R14, R8, R13, 0x96, !PT ;  /* 0x000000080e087212 */ /* 0x000fc800078e960d */
[----:B------:R-:W-:Y:S01]  /*04b0*/  LOP3.LUT R35, R8, R33, RZ, 0x3c, !PT ;  /* 0x0000002108237212 */ /* 0x000fe200078e3cff */
[----:B0-----:R-:W-:-:S04]  /*04c0*/  DFMA R20, R20, R24, 5.5511151231257827021e-17 ;  /* 0x3c9000001414742b */ /* 0x001fc80000000018 */
[----:B------:R-:W-:-:S04]  /*04d0*/  IMAD.IADD R12, R35, 0x1, R4 ;  /* 0x00000001230c7824 */ /* 0x000fc800078e0204 */
[----:B------:R-:W-:Y:S02]  /*04e0*/  IMAD.WIDE.U32 R12, R12, 0x200000, RZ ;  /* 0x002000000c0c7825 */ /* 0x000fe400078e00ff */
[----:B------:R-:W-:Y:S02]  /*04f0*/  ISETP.GT.AND P1, PT, R21, 0xfffff, PT ;  /* 0x000fffff1500780c */ /* 0x000fe40003f24270 */
[----:B------:R-:W-:Y:S01]  /*0500*/  IMAD.MOV.U32 R10, RZ, RZ, R20 ;  /* 0x000000ffff0a7224 */ /* 0x000fe200078e0014 */
[----:B------:R-:W-:Y:S01]  /*0510*/  LOP3.LUT R12, R12, R15, RZ, 0x3c, !PT ;  /* 0x0000000f0c0c7212 */ /* 0x000fe200078e3cff */
[----:B------:R-:W-:-:S05]  /*0520*/  IMAD.MOV.U32 R11, RZ, RZ, R21 ;  /* 0x000000ffff0b7224 */ /* 0x000fca00078e0015 */
[----:B------:R-:W0:Y:S04]  /*0530*/  I2F.F64.U64 R12, R12 ;  /* 0x0000000c000c7312 */ /* 0x000e280000301800 */
[----:B------:R-:W-:-:S10]  /*0540*/  @!P1 DMUL R10, R10, 1.80143985094819840000e+16 ;  /* 0x435000000a0a9828 */ /* 0x000fd40000000000 */
[----:B------:R-:W-:Y:S01]  /*0550*/  @!P1 IMAD.MOV.U32 R21, RZ, RZ, R11 ;  /* 0x000000ffff159224 */ /* 0x000fe200078e000b */
[----:B0-----:R-:W-:Y:S01]  /*0560*/  DFMA R24, R12, 2.2204460492503130808e-16, R24 ;  /* 0x3cb000000c18782b */ /* 0x001fe20000000018 */
[----:B------:R-:W-:Y:S02]  /*0570*/  @!P1 IMAD.MOV.U32 R20, RZ, RZ, R10 ;  /* 0x000000ffff149224 */ /* 0x000fe400078e000a */
[----:B------:R-:W-:-:S05]  /*0580*/  VIADD R8, R21, 0xffffffff ;  /* 0xffffffff15087836 */ /* 0x000fca0000000000 */
[----:B------:R-:W-:Y:S01]  /*0590*/  ISETP.GT.U32.AND P2, PT, R8, 0x7feffffe, PT ;  /* 0x7feffffe0800780c */ /* 0x000fe20003f44070 */
[----:B------:R-:W-:Y:S02]  /*05a0*/  IMAD.MOV.U32 R8, RZ, RZ, -0x3ff ;  /* 0xfffffc01ff087424 */ /* 0x000fe400078e00ff */
[----:B------:R-:W-:-:S10]  /*05b0*/  @!P1 IMAD.MOV.U32 R8, RZ, RZ, -0x435 ;  /* 0xfffffbcbff089424 */ /* 0x000fd400078e00ff */
[----:B------:R-:W-:Y:S05]  /*05c0*/  @P2 BRA `(.L_x_10) ;  /* 0x0000000000fc2947 */ /* 0x000fea0003800000 */
[C---:B------:R-:W-:Y:S01]  /*05d0*/  LOP3.LUT R10, R21.reuse, 0xfffff, RZ, 0xc0, !PT ;  /* 0x000fffff150a7812 */ /* 0x040fe200078ec0ff */
[----:B------:R-:W-:Y:S01]  /*05e0*/  UMOV UR4, 0x3ae80f1e ;  /* 0x3ae80f1e00047882 */ /* 0x000fe20000000000 */
[----:B------:R-:W-:Y:S01]  /*05f0*/  MOV R16, RZ ;  /* 0x000000ff00107202 */ /* 0x000fe20000000f00 */
[----:B------:R-:W-:Y:S01]  /*0600*/  UMOV UR5, 0x3eb1380b ;  /* 0x3eb1380b00057882 */ /* 0x000fe20000000000 */
[----:B------:R-:W-:Y:S01]  /*0610*/  LOP3.LUT R11, R10, 0x3ff00000, RZ, 0xfc, !PT ;  /* 0x3ff000000a0b7812 */ /* 0x000fe200078efcff */
[----:B------:R-:W-:Y:S01]  /*0620*/  IMAD.MOV.U32 R10, RZ, RZ, R20 ;  /* 0x000000ffff0a7224 */ /* 0x000fe200078e0014 */
[----:B------:R-:W-:Y:S02]  /*0630*/  LEA.HI R8, R21, R8, RZ, 0xc ;  /* 0x0000000815087211 */ /* 0x000fe400078f60ff */
[----:B------:R-:W-:-:S13]  /*0640*/  ISETP.GE.U32.AND P1, PT, R11, 0x3ff6a09f, PT ;  /* 0x3ff6a09f0b00780c */ /* 0x000fda0003f26070 */
[----:B------:R-:W-:Y:S02]  /*0650*/  @P1 VIADD R13, R11, 0xfff00000 ;  /* 0xfff000000b0d1836 */ /* 0x000fe40000000000 */
[----:B------:R-:W-:Y:S02]  /*0660*/  @P1 VIADD R8, R8, 0x1 ;  /* 0x0000000108081836 */ /* 0x000fe40000000000 */
[----:B------:R-:W-:-:S06]  /*0670*/  @P1 IMAD.MOV.U32 R11, RZ, RZ, R13 ;  /* 0x000000ffff0b1224 */ /* 0x000fcc00078e000d */
[C---:B------:R-:W-:Y:S02]  /*0680*/  DADD R18, R10.reuse, 1 ;  /* 0x3ff000000a127429 */ /* 0x040fe40000000000 */
[----:B------:R-:W-:-:S04]  /*0690*/  DADD R10, R10, -1 ;  /* 0xbff000000a0a7429 */ /* 0x000fc80000000000 */
[----:B------:R-:W0:Y:S02]  /*06a0*/  MUFU.RCP64H R17, R19 ;  /* 0x0000001300117308 */ /* 0x000e240000001800 */
[----:B0-----:R-:W-:Y:S01]  /*06b0*/  DFMA R12, -R18, R16, 1 ;  /* 0x3ff00000120c742b */ /* 0x001fe20000000110 */
[----:B------:R-:W-:Y:S02]  /*06c0*/  IMAD.MOV.U32 R18, RZ, RZ, -0x748574fc ;  /* 0x8b7a8b04ff127424 */ /* 0x000fe400078e00ff */
[----:B------:R-:W-:-:S05]  /*06d0*/  IMAD.MOV.U32 R19, RZ, RZ, 0x3ed0ee25 ;  /* 0x3ed0ee25ff137424 */ /* 0x000fca00078e00ff */
[----:B------:R-:W-:-:S08]  /*06e0*/  DFMA R12, R12, R12, R12 ;  /* 0x0000000c0c0c722b */ /* 0x000fd0000000000c */
[----:B------:R-:W-:-:S08]  /*06f0*/  DFMA R16, R16, R12, R16 ;  /* 0x0000000c1010722b */ /* 0x000fd00000000010 */
[----:B------:R-:W-:-:S08]  /*0700*/  DMUL R14, R10, R16 ;  /* 0x000000100a0e7228 */ /* 0x000fd00000000000 */
[----:B------:R-:W-:-:S08]  /*0710*/  DFMA R14, R10, R16, R14 ;  /* 0x000000100a0e722b */ /* 0x000fd0000000000e */
[----:B------:R-:W-:-:S08]  /*0720*/  DADD R12, R10, -R14 ;  /* 0x000000000a0c7229 */ /* 0x000fd0000000080e */
[----:B------:R-:W-:-:S08]  /*0730*/  DADD R12, R12, R12 ;  /* 0x000000000c0c7229 */ /* 0x000fd0000000000c */
[-C--:B------:R-:W-:Y:S02]  /*0740*/  DFMA R12, R10, -R14.reuse, R12 ;  /* 0x8000000e0a0c722b */ /* 0x080fe4000000000c */
[----:B------:R-:W-:-:S06]  /*0750*/  DMUL R10, R14, R14 ;  /* 0x0000000e0e0a7228 */ /* 0x000fcc0000000000 */
[----:B------:R-:W-:Y:S02]  /*0760*/  DMUL R12, R16, R12 ;  /* 0x0000000c100c7228 */ /* 0x000fe40000000000 */
[----:B------:R-:W-:Y:S01]  /*0770*/  DFMA R18, R10, UR4, R18 ;  /* 0x000000040a127c2b */ /* 0x000fe20008000012 */
[----:B------:R-:W-:Y:S01]  /*0780*/  UMOV UR4, 0x9f02676f ;  /* 0x9f02676f00047882 */ /* 0x000fe20000000000 */
[----:B------:R-:W-:-:S06]  /*0790*/  UMOV UR5, 0x3ef3b266 ;  /* 0x3ef3b26600057882 */ /* 0x000fcc0000000000 */
[----:B------:R-:W-:Y:S01]  /*07a0*/  DFMA R18, R10, R18, UR4 ;  /* 0x000000040a127e2b */ /* 0x000fe20008000012 */
        /* <DEDUP_REMOVED lines=10> */
[----:B------:R-:W-:Y:S01]  /*0850*/  LOP3.LUT R18, R8, 0x80000000, RZ, 0x3c, !PT ;  /* 0x8000000008127812 */ /* 0x000fe200078e3cff */
[----:B------:R-:W-:Y:S01]  /*0860*/  IMAD.MOV.U32 R19, RZ, RZ, 0x43300000 ;  /* 0x43300000ff137424 */ /* 0x000fe200078e00ff */
[----:B------:R-:W-:-:S04]  /*0870*/  UMOV UR5, 0x3f899999 ;  /* 0x3f89999900057882 */ /* 0x000fc80000000000 */
[----:B------:R-:W-:Y:S01]  /*0880*/  DFMA R20, R10, R20, UR4 ;  /* 0x000000040a147e2b */ /* 0x000fe20008000014 */
[----:B------:R-:W-:Y:S01]  /*0890*/  UMOV UR4, 0x80000000 ;  /* 0x8000000000047882 */ /* 0x000fe20000000000 */
[----:B------:R-:W-:Y:S02]  /*08a0*/  UMOV UR5, 0x43300000 ;  /* 0x4330000000057882 */ /* 0x000fe40000000000 */
[----:B------:R-:W-:Y:S01]  /*08b0*/  DADD R18, R18, -UR4 ;  /* 0x8000000412127e29 */ /* 0x000fe20008000000 */
[----:B------:R-:W-:Y:S01]  /*08c0*/  UMOV UR4, 0x55555554 ;  /* 0x5555555400047882 */ /* 0x000fe20000000000 */
[----:B------:R-:W-:Y:S02]  /*08d0*/  UMOV UR5, 0x3fb55555 ;  /* 0x3fb5555500057882 */ /* 0x000fe40000000000 */
[----:B------:R-:W-:Y:S01]  /*08e0*/  DFMA R20, R10, R20, UR4 ;  /* 0x000000040a147e2b */ /* 0x000fe20008000014 */
[----:B------:R-:W-:Y:S01]  /*08f0*/  UMOV UR4, 0xfefa39ef ;  /* 0xfefa39ef00047882 */ /* 0x000fe20000000000 */
[----:B------:R-:W-:-:S02]  /*0900*/  UMOV UR5, 0x3fe62e42 ;  /* 0x3fe62e4200057882 */ /* 0x000fc40000000000 */
[----:B------:R-:W-:-:S04]  /*0910*/  DFMA R16, R18, UR4, R14 ;  /* 0x0000000412107c2b */ /* 0x000fc8000800000e */
[----:B------:R-:W-:-:S04]  /*0920*/  DMUL R20, R10, R20 ;  /* 0x000000140a147228 */ /* 0x000fc80000000000 */
[----:B------:R-:W-:Y:S01]  /*0930*/  DFMA R10, R18, -UR4, R16 ;  /* 0x80000004120a7c2b */ /* 0x000fe20008000010 */
[----:B------:R-:W-:Y:S01]  /*0940*/  UMOV UR4, 0x3b39803f ;  /* 0x3b39803f00047882 */ /* 0x000fe20000000000 */
[----:B------:R-:W-:Y:S02]  /*0950*/  UMOV UR5, 0x3c7abc9e ;  /* 0x3c7abc9e00057882 */ /* 0x000fe40000000000 */
[----:B------:R-:W-:-:S04]  /*0960*/  DFMA R12, R14, R20, R12 ;  /* 0x000000140e0c722b */ /* 0x000fc8000000000c */
[----:B------:R-:W-:-:S08]  /*0970*/  DADD R10, -R14, R10 ;  /* 0x000000000e0a7229 */ /* 0x000fd0000000010a */
[----:B------:R-:W-:-:S08]  /*0980*/  DADD R10, R12, -R10 ;  /* 0x000000000c0a7229 */ /* 0x000fd0000000080a */
[----:B------:R-:W-:-:S08]  /*0990*/  DFMA R10, R18, UR4, R10 ;  /* 0x00000004120a7c2b */ /* 0x000fd0000800000a */
[----:B------:R-:W-:Y:S01]  /*09a0*/  DADD R12, R16, R10 ;  /* 0x00000000100c7229 */ /* 0x000fe2000000000a */
[----:B------:R-:W-:Y:S10]  /*09b0*/  BRA `(.L_x_11) ;  /* 0x0000000000187947 */ /* 0x000ff40003800000 */
.L_x_10:
[----:B------:R-:W-:Y:S01]  /*09c0*/  IMAD.MOV.U32 R12, RZ, RZ, 0x0 ;  /* 0x00000000ff0c7424 */ /* 0x000fe200078e00ff */
[----:B------:R-:W-:Y:S01]  /*09d0*/  LOP3.LUT P1, RZ, R11, 0x7fffffff, RZ, 0xc0, !PT ;  /* 0x7fffffff0bff7812 */ /* 0x000fe2000782c0ff */
[----:B------:R-:W-:-:S06]  /*09e0*/  IMAD.MOV.U32 R13, RZ, RZ, 0x7ff00000 ;  /* 0x7ff00000ff0d7424 */ /* 0x000fcc00078e00ff */
[----:B------:R-:W-:-:S10]  /*09f0*/  DFMA R12, R10, R12, +INF ;  /* 0x7ff000000a0c742b */ /* 0x000fd4000000000c */
[----:B------:R-:W-:Y:S02]  /*0a00*/  FSEL R12, R12, RZ, P1 ;  /* 0x000000ff0c0c7208 */ /* 0x000fe40000800000 */
[----:B------:R-:W-:-:S07]  /*0a10*/  FSEL R13, R13, -QNAN , P1 ;  /* 0xfff000000d0d7808 */ /* 0x000fce0000800000 */
.L_x_11:
[----:B------:R-:W-:Y:S05]  /*0a20*/  BSYNC.RECONVERGENT B1 ;  /* 0x0000000000017941 */ /* 0x000fea0003800200 */
.L_x_9:
[----:B------:R-:W-:Y:S01]  /*0a30*/  DMUL R10, RZ, R24 ;  /* 0x00000018ff0a7228 */ /* 0x000fe20000000000 */
[----:B------:R-:W-:Y:S01]  /*0a40*/  IMAD.SHL.U32 R8, R25, 0x2, RZ ;  /* 0x0000000219087824 */ /* 0x000fe200078e00ff */
[----:B------:R-:W-:Y:S01]  /*0a50*/  UMOV UR4, 0x33145c07 ;  /* 0x33145c0700047882 */ /* 0x000fe20000000000 */
[----:B------:R-:W-:Y:S01]  /*0a60*/  UMOV UR5, 0x3ca1a626 ;  /* 0x3ca1a62600057882 */ /* 0x000fe20000000000 */
[----:B------:R-:W-:Y:S01]  /*0a70*/  IMAD.MOV.U32 R22, RZ, RZ, 0x2cb0d246 ;  /* 0x2cb0d246ff167424 */ /* 0x000fe200078e00ff */
[----:B------:R-:W-:Y:S01]  /*0a80*/  DMUL R12, R12, -2 ;  /* 0xc00000000c0c7828 */ /* 0x000fe20000000000 */
[----:B------:R-:W-:Y:S01]  /*0a90*/  ISETP.GT.U32.AND P1, PT, R8, -0x79800000, PT ;  /* 0x868000000800780c */ /* 0x000fe20003f24070 */
[----:B------:R-:W-:Y:S01]  /*0aa0*/  IMAD.MOV.U32 R23, RZ, RZ, 0x3e5ae5f1 ;  /* 0x3e5ae5f1ff177424 */ /* 0x000fe200078e00ff */
[----:B------:R-:W-:Y:S01]  /*0ab0*/  BSSY.RECONVERGENT B1, `(.L_x_12) ;  /* 0x0000050000017945 */ /* 0x000fe20003800200 */
[----:B------:R-:W-:Y:S01]  /*0ac0*/  IMAD.MOV.U32 R20, RZ, RZ, -0x3e107ad8 ;  /* 0xc1ef8528ff147424 */ /* 0x000fe200078e00ff */
[----:B------:R-:W-:Y:S01]  /*0ad0*/  FSEL R11, R11, R25, P1 ;  /* 0x000000190b0b7208 */ /* 0x000fe20000800000 */
[----:B------:R-:W-:Y:S01]  /*0ae0*/  IMAD.MOV.U32 R21, RZ, RZ, 0x3e21eea7 ;  /* 0x3e21eea7ff157424 */ /* 0x000fe200078e00ff */
[----:B------:R-:W-:-:S03]  /*0af0*/  FSEL R24, R10, R24, P1 ;  /* 0x000000180a187208 */ /* 0x000fc60000800000 */
[----:B------:R-:W-:Y:S02]  /*0b00*/  VIADD R25, R11, 0x100000 ;  /* 0x001000000b197836 */ /* 0x000fe40000000000 */
[----:B------:R-:W-:Y:S02]  /*0b10*/  IMAD.MOV.U32 R10, RZ, RZ, R24 ;  /* 0x000000ffff0a7224 */ /* 0x000fe400078e0018 */
[----:B------:R-:W0:Y:S04]  /*0b20*/  FRND.F64 R14, R24 ;  /* 0x00000018000e7313 */ /* 0x000e280000301800 */
[----:B0-----:R-:W-:-:S08]  /*0b30*/  DFMA R14, R14, -0.5, R10 ;  /* 0xbfe000000e0e782b */ /* 0x001fd0000000000a */
[----:B------:R-:W-:Y:S01]  /*0b40*/  DMUL R18, R14, UR4 ;  /* 0x000000040e127c28 */ /* 0x000fe20008000000 */
[----:B------:R-:W-:Y:S01]  /*0b50*/  UMOV UR4, 0x54442d18 ;  /* 0x54442d1800047882 */ /* 0x000fe20000000000 */
[----:B------:R-:W-:-:S06]  /*0b60*/  UMOV UR5, 0x400921fb ;  /* 0x400921fb00057882 */ /* 0x000fcc0000000000 */
[----:B------:R-:W-:Y:S01]  /*0b70*/  DFMA R18, R14, UR4, R18 ;  /* 0x000000040e127c2b */ /* 0x000fe20008000012 */
[----:B------:R-:W-:Y:S01]  /*0b80*/  UMOV UR4, 0xf9785eba ;  /* 0xf9785eba00047882 */ /* 0x000fe20000000000 */
[----:B------:R-:W-:Y:S01]  /*0b90*/  UMOV UR5, 0x3de5db65 ;  /* 0x3de5db6500057882 */ /* 0x000fe20000000000 */
[----:B------:R-:W0:Y:S05]  /*0ba0*/  F2I.S64.F64 R14, R24 ;  /* 0x00000018000e7311 */ /* 0x000e2a0000301900 */
[----:B------:R-:W-:-:S08]  /*0bb0*/  DMUL R16, R18, R18 ;  /* 0x0000001212107228 */ /* 0x000fd00000000000 */
[C---:B------:R-:W-:Y:S01]  /*0bc0*/  DFMA R22, R16.reuse, UR4, -R22 ;  /* 0x0000000410167c2b */ /* 0x040fe20008000816 */
[----:B------:R-:W-:Y:S01]  /*0bd0*/  UMOV UR4, 0x20fd8164 ;  /* 0x20fd816400047882 */ /* 0x000fe20000000000 */
[----:B------:R-:W-:Y:S01]  /*0be0*/  UMOV UR5, 0x3da8ff83 ;  /* 0x3da8ff8300057882 */ /* 0x000fe20000000000 */
[----:B0-----:R-:W0:Y:S01]  /*0bf0*/  MUFU.RSQ64H R15, R13 ;  /* 0x0000000d000f7308 */ /* 0x001e220000001c00 */
[C---:B------:R-:W-:Y:S01]  /*0c00*/  DFMA R20, R16.reuse, -UR4, R20 ;  /* 0x8000000410147c2b */ /* 0x040fe20008000014 */
[----:B------:R-:W-:Y:S01]  /*0c10*/  UMOV UR4, 0x69ace392 ;  /* 0x69ace39200047882 */ /* 0x000fe20000000000 */
[----:B------:R-:W-:Y:S01]  /*0c20*/  UMOV UR5, 0x3ec71de3 ;  /* 0x3ec71de300057882 */ /* 0x000fe20000000000 */
[C---:B------:R-:W-:Y:S01]  /*0c30*/  LOP3.LUT R8, R14.reuse, 0x1, RZ, 0xc0, !PT ;  /* 0x000000010e087812 */ /* 0x040fe200078ec0ff */
[C---:B------:R-:W-:Y:S01]  /*0c40*/  DFMA R22, R16.reuse, R22, UR4 ;  /* 0x0000000410167e2b */ /* 0x040fe20008000016 */
[----:B------:R-:W-:Y:S01]  /*0c50*/  UMOV UR4, 0x8e06e6d9 ;  /* 0x8e06e6d900047882 */ /* 0x000fe20000000000 */
[----:B------:R-:W-:Y:S01]  /*0c60*/  UMOV UR5, 0x3e927e4f ;  /* 0x3e927e4f00057882 */ /* 0x000fe20000000000 */
[----:B------:R-:W-:Y:S01]  /*0c70*/  LOP3.LUT P2, RZ, R14, 0x2, RZ, 0xc0, !PT ;  /* 0x000000020eff7812 */ /* 0x000fe2000784c0ff */
[C---:B------:R-:W-:Y:S01]  /*0c80*/  DFMA R20, R16.reuse, R20, -UR4 ;  /* 0x8000000410147e2b */ /* 0x040fe20008000014 */
[----:B------:R-:W-:Y:S01]  /*0c90*/  UMOV UR4, 0x19db62a1 ;  /* 0x19db62a100047882 */ /* 0x000fe20000000000 */
[----:B------:R-:W-:Y:S01]  /*0ca0*/  UMOV UR5, 0x3f2a01a0 ;  /* 0x3f2a01a000057882 */ /* 0x000fe20000000000 */
[----:B------:R-:W-:Y:S01]  /*0cb0*/  IADD3 R14, PT, PT, R13, -0x3500000, RZ ;  /* 0xfcb000000d0e7810 */ /* 0x000fe20007ffe0ff */
[C---:B------:R-:W-:Y:S01]  /*0cc0*/  DFMA R22, R16.reuse, R22, -UR4 ;  /* 0x8000000410167e2b */ /* 0x040fe20008000016 */
[----:B------:R-:W-:Y:S01]  /*0cd0*/  UMOV UR4, 0x19ddbce9 ;  /* 0x19ddbce900047882 */ /* 0x000fe20000000000 */
[----:B------:R-:W-:Y:S01]  /*0ce0*/  UMOV UR5, 0x3efa01a0 ;  /* 0x3efa01a000057882 */ /* 0x000fe20000000000 */
[----:B------:R-:W-:Y:S01]  /*0cf0*/  ISETP.NE.U32.AND P1, PT, R8, 0x1, PT ;  /* 0x000000010800780c */ /* 0x000fe20003f25070 */
[C---:B------:R-:W-:Y:S01]  /*0d00*/  DFMA R20, R16.reuse, R20, UR4 ;  /* 0x0000000410147e2b */ /* 0x040fe20008000014 */
[----:B------:R-:W-:Y:S01]  /*0d10*/  UMOV UR4, 0x11110818 ;  /* 0x1111081800047882 */ /* 0x000fe20000000000 */
[----:B------:R-:W-:Y:S01]  /*0d20*/  UMOV UR5, 0x3f811111 ;  /* 0x3f81111100057882 */ /* 0x000fe20000000000 */
[----:B------:R-:W-:Y:S01]  /*0d30*/  ISETP.NE.U32.AND.EX P1, PT, RZ, RZ, PT, P1 ;  /* 0x000000ffff00720c */ /* 0x000fe20003f25110 */
[----:B------:R-:W-:Y:S01]  /*0d40*/  DFMA R22, R16, R22, UR4 ;  /* 0x0000000410167e2b */ /* 0x000fe20008000016 */
[----:B------:R-:W-:Y:S01]  /*0d50*/  UMOV UR4, 0x16c15d47 ;  /* 0x16c15d4700047882 */ /* 0x000fe20000000000 */
[----:B------:R-:W-:-:S02]  /*0d60*/  UMOV UR5, 0x3f56c16c ;  /* 0x3f56c16c00057882 */ /* 0x000fc40000000000 */
[C---:B------:R-:W-:Y:S01]  /*0d70*/  DFMA R20, R16.reuse, R20, -UR4 ;  /* 0x8000000410147e2b */ /* 0x040fe20008000014 */
[----:B------:R-:W-:Y:S01]  /*0d80*/  UMOV UR4, 0x55555554 ;  /* 0x5555555400047882 */ /* 0x000fe20000000000 */
[----:B------:R-:W-:Y:S02]  /*0d90*/  UMOV UR5, 0x3fc55555 ;  /* 0x3fc5555500057882 */ /* 0x000fe40000000000 */
[C---:B------:R-:W-:Y:S01]  /*0da0*/  DFMA R22, R16.reuse, R22, -UR4 ;  /* 0x8000000410167e2b */ /* 0x040fe20008000016 */
[----:B------:R-:W-:Y:S01]  /*0db0*/  UMOV UR4, 0x55555551 ;  /* 0x5555555100047882 */ /* 0x000fe20000000000 */
[----:B------:R-:W-:Y:S02]  /*0dc0*/  UMOV UR5, 0x3fa55555 ;  /* 0x3fa5555500057882 */ /* 0x000fe40000000000 */
[----:B------:R-:W-:-:S04]  /*0dd0*/  DFMA R20, R16, R20, UR4 ;  /* 0x0000000410147e2b */ /* 0x000fc80008000014 */
[----:B------:R-:W-:-:S04]  /*0de0*/  DFMA R22, R16, R22, RZ ;  /* 0x000000161016722b */ /* 0x000fc800000000ff */
[----:B------:R-:W-:-:S04]  /*0df0*/  DFMA R20, R16, R20, -0.5 ;  /* 0xbfe000001014742b */ /* 0x000fc80000000014 */
[----:B------:R-:W-:Y:S02]  /*0e00*/  DFMA R18, R18, R22, R18 ;  /* 0x000000161212722b */ /* 0x000fe40000000012 */
[----:B0-----:R-:W-:Y:S02]  /*0e10*/  DMUL R22, R14, R14 ;  /* 0x0000000e0e167228 */ /* 0x001fe40000000000 */
[----:B------:R-:W-:-:S06]  /*0e20*/  DFMA R20, R16, R20, 1 ;  /* 0x3ff000001014742b */ /* 0x000fcc0000000014 */
[----:B------:R-:W-:Y:S01]  /*0e30*/  LOP3.LUT R25, R19, 0x80000000, RZ, 0x3c, !PT ;  /* 0x8000000013197812 */ /* 0x000fe200078e3cff */
[----:B------:R-:W-:-:S03]  /*0e40*/  DFMA R22, R12, -R22, 1 ;  /* 0x3ff000000c16742b */ /* 0x000fc60000000816 */
[----:B------:R-:W-:Y:S02]  /*0e50*/  FSEL R16, R20, R18, !P1 ;  /* 0x0000001214107208 */ /* 0x000fe40004800000 */
[----:B------:R-:W-:Y:S02]  /*0e60*/  FSEL R17, R21, R19, !P1 ;  /* 0x0000001315117208 */ /* 0x000fe40004800000 */
[----:B------:R-:W-:Y:S01]  /*0e70*/  FSEL R18, R18, R20, !P1 ;  /* 0x0000001412127208 */ /* 0x000fe20004800000 */
[----:B------:R-:W-:Y:S01]  /*0e80*/  IMAD.MOV.U32 R20, RZ, RZ, 0x0 ;  /* 0x00000000ff147424 */ /* 0x000fe200078e00ff */
[----:B------:R-:W-:Y:S01]  /*0e90*/  FSEL R19, R25, R21, !P1 ;  /* 0x0000001519137208 */ /* 0x000fe20004800000 */
[----:B------:R-:W-:Y:S01]  /*0ea0*/  IMAD.MOV.U32 R21, RZ, RZ, 0x3fd80000 ;  /* 0x3fd80000ff157424 */ /* 0x000fe200078e00ff */
[----:B------:R-:W-:Y:S02]  /*0eb0*/  @P2 LOP3.LUT R25, R17, 0x80000000, RZ, 0x3c, !PT ;  /* 0x8000000011192812 */ /* 0x000fe400078e3cff */
[----:B------:R-:W-:-:S02]  /*0ec0*/  ISETP.GE.U32.AND P1, PT, R14, 0x7ca00000, PT ;  /* 0x7ca000000e00780c */ /* 0x000fc40003f26070 */
[----:B------:R-:W-:Y:S01]  /*0ed0*/  @P2 LOP3.LUT R27, R19, 0x80000000, RZ, 0x3c, !PT ;  /* 0x80000000131b2812 */ /* 0x000fe200078e3cff */
[----:B------:R-:W-:Y:S01]  /*0ee0*/  DFMA R20, R22, R20, 0.5 ;  /* 0x3fe000001614742b */ /* 0x000fe20000000014 */
[----:B------:R-:W-:Y:S01]  /*0ef0*/  @P2 IMAD.MOV.U32 R17, RZ, RZ, R25 ;  /* 0x000000ffff112224 */ /* 0x000fe200078e0019 */
[----:B------:R-:W-:Y:S02]  /*0f00*/  DMUL R22, R14, R22 ;  /* 0x000000160e167228 */ /* 0x000fe40000000000 */
[----:B------:R-:W-:-:S06]  /*0f10*/  @P2 IMAD.MOV.U32 R19, RZ, RZ, R27 ;  /* 0x000000ffff132224 */ /* 0x000fcc00078e001b */
[----:B------:R-:W-:-:S08]  /*0f20*/  DFMA R20, R20, R22, R14 ;  /* 0x000000161414722b */ /* 0x000fd0000000000e */
[----:B------:R-:W-:Y:S02]  /*0f30*/  DMUL R22, R12, R20 ;  /* 0x000000140c167228 */ /* 0x000fe40000000000 */
[----:B------:R-:W-:Y:S02]  /*0f40*/  VIADD R27, R21, 0xfff00000 ;  /* 0xfff00000151b7836 */ /* 0x000fe40000000000 */
[----:B------:R-:W-:-:S04]  /*0f50*/  IMAD.MOV.U32 R26, RZ, RZ, R20 ;  /* 0x000000ffff1a7224 */ /* 0x000fc800078e0014 */
[----:B------:R-:W-:-:S08]  /*0f60*/  DFMA R24, R22, -R22, R12 ;  /* 0x800000161618722b */ /* 0x000fd0000000000c */
[----:B------:R-:W-:Y:S01]  /*0f70*/  DFMA R28, R24, R26, R22 ;  /* 0x0000001a181c722b */ /* 0x000fe20000000016 */
[----:B------:R-:W-:Y:S10]  /*0f80*/  @!P1 BRA `(.L_x_13) ;  /* 0x0000000000089947 */ /* 0x000ff40003800000 */
[----:B------:R-:W-:-:S07]  /*0f90*/  MOV R8, 0xfb0 ;  /* 0x00000fb000087802 */ /* 0x000fce0000000f00 */
[----:B------:R-:W-:Y:S05]  /*0fa0*/  CALL.REL.NOINC `($__internal_0_$__cuda_sm20_dsqrt_rn_f64_mediumpath_v1) ;  /* 0x0000000000587944 */ /* 0x000fea0003c00000 */
.L_x_13:
[----:B------:R-:W-:Y:S05]  /*0fb0*/  BSYNC.RECONVERGENT B1 ;  /* 0x0000000000017941 */ /* 0x000fea0003800200 */
.L_x_12:
[----:B------:R-:W0:Y:S01]  /*0fc0*/  FRND.F64.TRUNC R12, R10 ;  /* 0x0000000a000c7313 */ /* 0x000e22000030d800 */
[----:B------:R-:W-:Y:S01]  /*0fd0*/  DMUL R14, RZ, R10 ;  /* 0x0000000aff0e7228 */ /* 0x000fe20000000000 */
[----:B------:R-:W-:Y:S01]  /*0fe0*/  IMAD.MOV.U32 R8, RZ, RZ, R31 ;  /* 0x000000ffff087224 */ /* 0x000fe200078e001f */
[----:B0-----:R-:W-:Y:S02]  /*0ff0*/  DSETP.NEU.AND P1, PT, R10, R12, PT ;  /* 0x0000000c0a00722a */ /* 0x001fe40003f2d000 */
[----:B------:R-:W-:-:S06]  /*1000*/  DADD R12, RZ, R18 ;  /* 0x00000000ff0c7229 */ /* 0x000fcc0000000012 */
[----:B------:R-:W-:Y:S02]  /*1010*/  FSEL R14, R14, R16, !P1 ;  /* 0x000000100e0e7208 */ /* 0x000fe40004800000 */
[----:B------:R-:W-:Y:S01]  /*1020*/  FSEL R15, R15, R17, !P1 ;  /* 0x000000110f0f7208 */ /* 0x000fe20004800000 */
[----:B------:R-:W-:-:S05]  /*1030*/  DMUL R12, R12, R28 ;  /* 0x0000001c0c0c7228 */ /* 0x000fca0000000000 */
[----:B------:R-:W-:Y:S01]  /*1040*/  DMUL R28, R28, R14 ;  /* 0x0000000e1c1c7228 */ /* 0x000fe20000000000 */
[----:B------:R-:W-:Y:S02]  /*1050*/  IMAD.MOV.U32 R14, RZ, RZ, R9 ;  /* 0x000000ffff0e7224 */ /* 0x000fe400078e0009 */
[----:B------:R-:W-:Y:S02]  /*1060*/  IMAD.MOV.U32 R9, RZ, RZ, R6 ;  /* 0x000000ffff097224 */ /* 0x000fe400078e0006 */
[----:B------:R-:W-:Y:S02]  /*1070*/  IMAD.MOV.U32 R15, RZ, RZ, 0x1 ;  /* 0x00000001ff0f7424 */ /* 0x000fe400078e00ff */
[----:B------:R-:W-:-:S07]  /*1080*/  IMAD.MOV.U32 R6, RZ, RZ, R35 ;  /* 0x000000ffff067224 */ /* 0x000fce00078e0023 */
.L_x_8:
[----:B------:R-:W-:Y:S05]  /*1090*/  BSYNC.RECONVERGENT B0 ;  /* 0x0000000000007941 */ /* 0x000fea0003800200 */
.L_x_7:
[----:B------:R-:W-:Y:S01]  /*10a0*/  IMAD.MOV.U32 R10, RZ, RZ, R2 ;  /* 0x000000ffff0a7224 */ /* 0x000fe200078e0002 */
[----:B------:R-:W-:Y:S01]  /*10b0*/  LEA R2, P1, R7, R2, 0x3 ;  /* 0x0000000207027211 */ /* 0x000fe200078218ff */
[----:B------:R-:W-:-:S03]  /*10c0*/  IMAD.MOV.U32 R11, RZ, RZ, R5 ;  /* 0x000000ffff0b7224 */ /* 0x000fc600078e0005 */
[----:B------:R-:W-:Y:S02]  /*10d0*/  LEA.HI.X R5, R7, R5, RZ, 0x3, P1 ;  /* 0x0000000507057211 */ /* 0x000fe400008f1cff */
[----:B------:R1:W-:Y:S01]  /*10e0*/  STG.E.64 desc[UR6][R10.64], R28 ;  /* 0x0000001c0a007986 */ /* 0x0003e2000c101b06 */
[----:B------:R-:W-:Y:S06]  /*10f0*/  @!P0 BRA `(.L_x_14) ;  /* 0xfffffff000408947 */ /* 0x000fec000383ffff */
[----:B------:R-:W-:Y:S05]  /*1100*/  EXIT ;  /* 0x000000000000794d */ /* 0x000fea0003800000 */
        .weak           $__internal_0_$__cuda_sm20_dsqrt_rn_f64_mediumpath_v1
        .type           $__internal_0_$__cuda_sm20_dsqrt_rn_f64_mediumpath_v1,@function
        .size           $__internal_0_$__cuda_sm20_dsqrt_rn_f64_mediumpath_v1,(.L_x_20 - $__internal_0_$__cuda_sm20_dsqrt_rn_f64_mediumpath_v1)
$__internal_0_$__cuda_sm20_dsqrt_rn_f64_mediumpath_v1:
[----:B------:R-:W-:Y:S01]  /*1110*/  ISETP.GE.U32.AND P1, PT, R14, -0x3400000, PT ;  /* 0xfcc000000e00780c */ /* 0x000fe20003f26070 */
[----:B------:R-:W-:Y:S01]  /*1120*/  BSSY.RECONVERGENT B2, `(.L_x_15) ;  /* 0x0000024000027945 */ /* 0x000fe20003800200 */
[----:B------:R-:W-:-:S11]  /*1130*/  MOV R21, R27 ;  /* 0x0000001b00157202 */ /* 0x000fd60000000f00 */
[----:B------:R-:W-:Y:S05]  /*1140*/  @!P1 BRA `(.L_x_16) ;  /* 0x0000000000209947 */ /* 0x000fea0003800000 */
[----:B------:R-:W-:-:S10]  /*1150*/  DFMA.RM R20, R24, R20, R22 ;  /* 0x000000141814722b */ /* 0x000fd40000004016 */
[----:B------:R-:W-:-:S05]  /*1160*/  IADD3 R14, P1, PT, R20, 0x1, RZ ;  /* 0x00000001140e7810 */ /* 0x000fca0007f3e0ff */
[----:B------:R-:W-:-:S06]  /*1170*/  IMAD.X R15, RZ, RZ, R21, P1 ;  /* 0x000000ffff0f7224 */ /* 0x000fcc00008e0615 */
[----:B------:R-:W-:-:S08]  /*1180*/  DFMA.RP R12, -R20, R14, R12 ;  /* 0x0000000e140c722b */ /* 0x000fd0000000810c */
[----:B------:R-:W-:-:S06]  /*1190*/  DSETP.GT.AND P1, PT, R12, RZ, PT ;  /* 0x000000ff0c00722a */ /* 0x000fcc0003f24000 */
[----:B------:R-:W-:Y:S02]  /*11a0*/  FSEL R14, R14, R20, P1 ;  /* 0x000000140e0e7208 */ /* 0x000fe40000800000 */
[----:B------:R-:W-:Y:S01]  /*11b0*/  FSEL R15, R15, R21, P1 ;  /* 0x000000150f0f7208 */ /* 0x000fe20000800000 */
[----:B------:R-:W-:Y:S06]  /*11c0*/  BRA `(.L_x_17) ;  /* 0x0000000000647947 */ /* 0x000fec0003800000 */
.L_x_16:
[----:B------:R-:W-:-:S14]  /*11d0*/  DSETP.NE.AND P1, PT, R12, RZ, PT ;  /* 0x000000ff0c00722a */ /* 0x000fdc0003f25000 */
[----:B------:R-:W-:Y:S05]  /*11e0*/  @!P1 BRA `(.L_x_18) ;  /* 0x0000000000589947 */ /* 0x000fea0003800000 */
[----:B------:R-:W-:-:S13]  /*11f0*/  ISETP.GE.AND P1, PT, R13, RZ, PT ;  /* 0x000000ff0d00720c */ /* 0x000fda0003f26270 */
[----:B------:R-:W-:Y:S02]  /*1200*/  @!P1 IMAD.MOV.U32 R14, RZ, RZ, 0x0 ;  /* 0x00000000ff0e9424 */ /* 0x000fe400078e00ff */
[----:B------:R-:W-:Y:S01]  /*1210*/  @!P1 IMAD.MOV.U32 R15, RZ, RZ, -0x80000 ;  /* 0xfff80000ff0f9424 */ /* 0x000fe200078e00ff */
[----:B------:R-:W-:Y:S06]  /*1220*/  @!P1 BRA `(.L_x_17) ;  /* 0x00000000004c9947 */ /* 0x000fec0003800000 */
[----:B------:R-:W-:-:S13]  /*1230*/  ISETP.GT.AND P1, PT, R13, 0x7fefffff, PT ;  /* 0x7fefffff0d00780c */ /* 0x000fda0003f24270 */
[----:B------:R-:W-:Y:S05]  /*1240*/  @P1 BRA `(.L_x_18) ;  /* 0x0000000000401947 */ /* 0x000fea0003800000 */
[----:B------:R-:W-:Y:S01]  /*1250*/  DMUL R22, R12, 8.11296384146066816958e+31 ;  /* 0x469000000c167828 */ /* 0x000fe20000000000 */
[----:B------:R-:W-:Y:S02]  /*1260*/  IMAD.MOV.U32 R20, RZ, RZ, 0x0 ;  /* 0x00000000ff147424 */ /* 0x000fe400078e00ff */
[----:B------:R-:W-:Y:S02]  /*1270*/  IMAD.MOV.U32 R12, RZ, RZ, RZ ;  /* 0x000000ffff0c7224 */ /* 0x000fe400078e00ff */
[----:B------:R-:W-:Y:S01]  /*1280*/  IMAD.MOV.U32 R21, RZ, RZ, 0x3fd80000 ;  /* 0x3fd80000ff157424 */ /* 0x000fe200078e00ff */
[----:B------:R-:W0:Y:S03]  /*1290*/  MUFU.RSQ64H R13, R23 ;  /* 0x00000017000d7308 */ /* 0x000e260000001c00 */
[----:B0-----:R-:W-:-:S08]  /*12a0*/  DMUL R14, R12, R12 ;  /* 0x0000000c0c0e7228 */ /* 0x001fd00000000000 */
[----:B------:R-:W-:-:S08]  /*12b0*/  DFMA R14, R22, -R14, 1 ;  /* 0x3ff00000160e742b */ /* 0x000fd0000000080e */
[----:B------:R-:W-:Y:S02]  /*12c0*/  DFMA R20, R14, R20, 0.5 ;  /* 0x3fe000000e14742b */ /* 0x000fe40000000014 */
[----:B------:R-:W-:-:S08]  /*12d0*/  DMUL R14, R12, R14 ;  /* 0x0000000e0c0e7228 */ /* 0x000fd00000000000 */
[----:B------:R-:W-:-:S08]  /*12e0*/  DFMA R14, R20, R14, R12 ;  /* 0x0000000e140e722b */ /* 0x000fd0000000000c */
[----:B------:R-:W-:Y:S02]  /*12f0*/  DMUL R12, R22, R14 ;  /* 0x0000000e160c7228 */ /* 0x000fe40000000000 */
[----:B------:R-:W-:-:S06]  /*1300*/  VIADD R15, R15, 0xfff00000 ;  /* 0xfff000000f0f7836 */ /* 0x000fcc0000000000 */
[----:B------:R-:W-:-:S08]  /*1310*/  DFMA R20, R12, -R12, R22 ;  /* 0x8000000c0c14722b */ /* 0x000fd00000000016 */
[----:B------:R-:W-:-:S10]  /*1320*/  DFMA R14, R14, R20, R12 ;  /* 0x000000140e0e722b */ /* 0x000fd4000000000c */
[----:B------:R-:W-:Y:S01]  /*1330*/  VIADD R15, R15, 0xfcb00000 ;  /* 0xfcb000000f0f7836 */ /* 0x000fe20000000000 */
[----:B------:R-:W-:Y:S06]  /*1340*/  BRA `(.L_x_17) ;  /* 0x0000000000047947 */ /* 0x000fec0003800000 */
.L_x_18:
[----:B------:R-:W-:-:S11]  /*1350*/  DADD R14, R12, R12 ;  /* 0x000000000c0e7229 */ /* 0x000fd6000000000c */
.L_x_17:
[----:B------:R-:W-:Y:S05]  /*1360*/  BSYNC.RECONVERGENT B2 ;  /* 0x0000000000027941 */ /* 0x000fea0003800200 */
.L_x_15:
[----:B------:R-:W-:Y:S02]  /*1370*/  IMAD.MOV.U32 R12, RZ, RZ, R8 ;  /* 0x000000ffff0c7224 */ /* 0x000fe400078e0008 */
[----:B------:R-:W-:Y:S02]  /*1380*/  IMAD.MOV.U32 R13, RZ, RZ, 0x0 ;  /* 0x00000000ff0d7424 */ /* 0x000fe400078e00ff */
[----:B------:R-:W-:Y:S02]  /*1390*/  IMAD.MOV.U32 R28, RZ, RZ, R14 ;  /* 0x000000ffff1c7224 */ /* 0x000fe400078e000e */
[----:B------:R-:W-:Y:S01]  /*13a0*/  IMAD.MOV.U32 R29, RZ, RZ, R15 ;  /* 0x000000ffff1d7224 */ /* 0x000fe200078e000f */
[----:B------:R-:W-:Y:S06]  /*13b0*/  RET.REL.NODEC R12 `(_Z8cudaRandPdl) ;  /* 0xffffffec0c107950 */ /* 0x000fec0003c3ffff */
.L_x_19:
        /* <DEDUP_REMOVED lines=12> */
.L_x_20:


//--------------------- .nv.global.init           --------------------------
	.section	.nv.global.init,"aw",@progbits
	.align	4
.nv.global.init:
	.type		mrg32k3aM1SubSeq,@object
	.size		mrg32k3aM1SubSeq,(mrg32k3aM2SubSeq - mrg32k3aM1SubSeq)
mrg32k3aM1SubSeq:
        /*0000*/ 	.byte	0x0b, 0xcc, 0xee, 0x04, 0x73, 0x29, 0x8b, 0x6f, 0xf6, 0x53, 0x03, 0xf6, 0x23, 0xf6, 0xea, 0xda
        /* <DEDUP_REMOVED lines=125> */
	.type		mrg32k3aM2SubSeq,@object
	.size		mrg32k3aM2SubSeq,(mrg32k3aM1 - mrg32k3aM2SubSeq)
mrg32k3aM2SubSeq:
        /* <DEDUP_REMOVED lines=126> */
	.type		mrg32k3aM1,@object
	.size		mrg32k3aM1,(mrg32k3aM1Seq - mrg32k3aM1)
mrg32k3aM1:
        /* <DEDUP_REMOVED lines=144> */
	.type		mrg32k3aM1Seq,@object
	.size		mrg32k3aM1Seq,(mrg32k3aM2 - mrg32k3aM1Seq)
mrg32k3aM1Seq:
        /* <DEDUP_REMOVED lines=144> */
	.type		mrg32k3aM2,@object
	.size		mrg32k3aM2,(mrg32k3aM2Seq - mrg32k3aM2)
mrg32k3aM2:
        /* <DEDUP_REMOVED lines=144> */
	.type		mrg32k3aM2Seq,@object
	.size		mrg32k3aM2Seq,(precalc_xorwow_matrix - mrg32k3aM2Seq)
mrg32k3aM2Seq:
        /* <DEDUP_REMOVED lines=144> */
	.type		precalc_xorwow_matrix,@object
	.size		precalc_xorwow_matrix,(precalc_xorwow_offset_matrix - precalc_xorwow_matrix)
precalc_xorwow_matrix:
        /* <DEDUP_REMOVED lines=6400> */
	.type		precalc_xorwow_offset_matrix,@object
	.size		precalc_xorwow_offset_matrix,(.L_1 - precalc_xorwow_offset_matrix)
precalc_xorwow_offset_matrix:
        /* <DEDUP_REMOVED lines=6400> */
.L_1:


//--------------------- .nv.shared.reserved.0     --------------------------
	.section	.nv.shared.reserved.0,"aw",@nobits
	.weak		__nv_reservedSMEM_offset_0_alias
	.size		__nv_reservedSMEM_offset_0_alias, 0, 64
	.other		__nv_reservedSMEM_offset_0_alias,@"STO_CUDA_RESERVED_SHARED STV_DEFAULT"
__nv_reservedSMEM_offset_0_alias:
	.zero		0
	.zero		64


//--------------------- .nv.constant0._Z11blackScholeddddddPdS_i --------------------------
	.section	.nv.constant0._Z11blackScholeddddddPdS_i,"a",@progbits
	.sectionflags	@""
	.align	4
.nv.constant0._Z11blackScholeddddddPdS_i:
	.zero		964


//--------------------- .nv.constant0._Z8cudaRandPdl --------------------------
	.section	.nv.constant0._Z8cudaRandPdl,"a",@progbits
	.sectionflags	@""
	.align	4
.nv.constant0._Z8cudaRandPdl:
	.zero		912


//--------------------- SYMBOLS --------------------------

	.type		.nv.reservedSmem.offset0,@object
	.size		.nv.reservedSmem.offset0,0x4
